// auto-generated by cutlass_sweep.gemm — config: {"arch": "sm_100", "cluster_m": 2, "cluster_n": 2, "dtype": "fp16", "stages": 0, "tile_k": 32, "tile_m": 128, "tile_n": 128}
#include "cutlass/cutlass.h"
#include "cutlass/gemm/collective/collective_builder.hpp"
#include "cutlass/gemm/device/gemm_universal_adapter.h"
#include "cutlass/gemm/kernel/gemm_universal.hpp"
#include "cutlass/epilogue/collective/collective_builder.hpp"

using ElemA = cutlass::half_t;
using ElemB = cutlass::half_t;
using ElemCD = cutlass::half_t;
using Acc  = float;
using TileShape    = cute::Shape<cute::_128, cute::_128, cute::_32>;
using ClusterShape = cute::Shape<cute::_2, cute::_2, cute::_1>;

using CollectiveEpilogue = typename cutlass::epilogue::collective::CollectiveBuilder<
    cutlass::arch::Sm100, cutlass::arch::OpClassTensorOp,
    TileShape, ClusterShape,
    cutlass::epilogue::collective::EpilogueTileAuto,
    Acc, Acc,
    ElemCD, cutlass::layout::RowMajor, 128 / cutlass::sizeof_bits<ElemCD>::value,
    ElemCD, cutlass::layout::RowMajor, 128 / cutlass::sizeof_bits<ElemCD>::value,
    cutlass::epilogue::collective::EpilogueScheduleAuto
  >::CollectiveOp;

using CollectiveMainloop = typename cutlass::gemm::collective::CollectiveBuilder<
    cutlass::arch::Sm100, cutlass::arch::OpClassTensorOp,
    ElemA, cutlass::layout::RowMajor, 128 / cutlass::sizeof_bits<ElemA>::value,
    ElemB, cutlass::layout::ColumnMajor, 128 / cutlass::sizeof_bits<ElemB>::value,
    Acc,
    TileShape, ClusterShape,
    cutlass::gemm::collective::StageCountAutoCarveout<static_cast<int>(sizeof(typename CollectiveEpilogue::SharedStorage))>,
    cutlass::gemm::collective::KernelScheduleAuto
  >::CollectiveOp;

using GemmKernel = cutlass::gemm::kernel::GemmUniversal<
    cute::Shape<int,int,int,int>,
    CollectiveMainloop,
    CollectiveEpilogue
>;
using Gemm = cutlass::gemm::device::GemmUniversalAdapter<GemmKernel>;

// Force the device kernel symbol into the cubin without needing a host main.
auto* _anchor = &cutlass::device_kernel<GemmKernel>;


// ===== COMPILED SASS (sm_100a) =====

	.target	sm_100a

	.elftype	@"ET_EXEC"


//--------------------- .note.nv.tkinfo           --------------------------
	.section	.note.nv.tkinfo,"",@"SHT_NOTE"
	.sectionflags	@"SHF_NOTE_NV_TKINFO"
	.tkinfo
        /*0018*/ 	.word	0x00000002
        /*0030*/ 	.string	""
        /*0030*/ 	.string	"ptxas"
        /*0030*/ 	.string	"Cuda compilation tools, release 13.0, V13.0.88"
        /*0030*/ 	.string	"Build cuda_13.0.r13.0/compiler.36424714_0"
        /*0030*/ 	.string	"-arch sm_100a -m 64 "



//--------------------- .note.nv.cuinfo           --------------------------
	.section	.note.nv.cuinfo,"",@"SHT_NOTE"
	.sectionflags	@"SHF_NOTE_NV_CUINFO"
        /*0018*/ 	.short	0x0002
        /*001a*/ 	.short	0x0064
        /*001c*/ 	.short	0x0082
	.zero		2


//--------------------- .nv.info                  --------------------------
	.section	.nv.info,"",@"SHT_CUDA_INFO"
	.align	4


	//----- nvinfo : EIATTR_REGCOUNT
	.align		4
        /*0000*/ 	.byte	0x04, 0x2f
        /*0002*/ 	.short	(.L_19 - .L_18)
	.align		4
.L_18:
        /*0004*/ 	.word	index@(_ZN7cutlass13device_kernelINS_4gemm6kernel13GemmUniversalIN4cute5tupleIJiiiiEEENS1_10collective13CollectiveMmaINS1_35MainloopSm100TmaUmmaWarpSpecializedILi26ELi2ELi4ENS5_IJNS4_1CILi2EEESB_NSA_ILi1EEEEEEEENS5_IJNSA_ILi128EEESF_NSA_ILi32EEEEEENS_6half_tENS5_IJlSC_lEEESI_SJ_NS4_8TiledMMAINS4_8MMA_AtomIJNS4_26SM100_MMA_F16BF16_2x1SM_SSISI_SI_fLi128ELi128ELNS4_4UMMA5MajorE0ELSO_0ELNSN_7ScaleInE0ELSP_0EEEEEENS4_6LayoutINS5_IJSC_SC_SC_EEENS5_IJNSA_ILi0EEESU_SU_EEEEENS5_IJNS4_10UnderscoreESX_SX_EEEEENS4_28SM100_TMA_2SM_LOAD_MULTICASTENS4_14ComposedLayoutINS4_7SwizzleILi2ELi4ELi3EEENS4_18smem_ptr_flag_bitsILi16EEENSS_INS5_IJNSA_ILi8EEESG_EEENS5_IJSG_SC_EEEEEEEvNS4_8identityENS4_18SM100_TMA_2SM_LOADES1A_vS1B_EENS_8epilogue10collective18CollectiveEpilogueINS1E_23Sm100TmaWarpSpecializedILi4ELi2ELi16ELb1ELb0EEEJNS5_IJNSA_ILi64EEESF_SG_EEENS5_IJNSS_IS1J_SC_EENSS_INS5_IJNSA_ILi16EEESB_EEENS5_IJSC_S1J_EEEEEEEESI_SJ_SI_SJ_NS1E_6fusion15FusionCallbacksIS1I_NS1R_17LinearCombinationISI_fSI_fLNS_15FloatRoundStyleE2EEES1K_S1Q_JEEENS4_5SM1004TMEM4LOAD26SM100_TMEM_LOAD_32dp32b16xENS4_13SM90_TMA_LOADENS11_INS12_ILi1ELi4ELi3EEES15_NSS_INS5_IJS16_S1M_EEENS5_IJS1M_SC_EEEEEEENS4_39AutoVectorizingCopyWithAssumedAlignmentILi128EEENS4_14SM90_TMA_STOREES26_S28_S28_EEEvvEEEEvNT_6ParamsE)
        /*0008*/ 	.word	0x00000044


	//----- nvinfo : EIATTR_FRAME_SIZE
	.align		4
.L_19:
        /*000c*/ 	.byte	0x04, 0x11
        /*000e*/ 	.short	(.L_21 - .L_20)
	.align		4
.L_20:
        /*0010*/ 	.word	index@($__internal_2_$__cuda_sm10x_tcgen05_guardrail_trap_unallocated_columns_being_dealloced)
        /*0014*/ 	.word	0x00000000


	//----- nvinfo : EIATTR_FRAME_SIZE
	.align		4
.L_21:
        /*0018*/ 	.byte	0x04, 0x11
        /*001a*/ 	.short	(.L_23 - .L_22)
	.align		4
.L_22:
        /*001c*/ 	.word	index@($__internal_1_$__cuda_sm10x_tcgen05_guardrail_trap_phase_invalid_during_alloc)
        /*0020*/ 	.word	0x00000000


	//----- nvinfo : EIATTR_FRAME_SIZE
	.align		4
.L_23:
        /*0024*/ 	.byte	0x04, 0x11
        /*0026*/ 	.short	(.L_25 - .L_24)
	.align		4
.L_24:
        /*0028*/ 	.word	index@($__internal_0_$__cuda_sm10x_tcgen05_guardrail_trap_col_being_dealloced_not_returned_by_alloc)
        /*002c*/ 	.word	0x00000000


	//----- nvinfo : EIATTR_FRAME_SIZE
	.align		4
.L_25:
        /*0030*/ 	.byte	0x04, 0x11
        /*0032*/ 	.short	(.L_27 - .L_26)
	.align		4
.L_26:
        /*0034*/ 	.word	index@(_ZN7cutlass13device_kernelINS_4gemm6kernel13GemmUniversalIN4cute5tupleIJiiiiEEENS1_10collective13CollectiveMmaINS1_35MainloopSm100TmaUmmaWarpSpecializedILi26ELi2ELi4ENS5_IJNS4_1CILi2EEESB_NSA_ILi1EEEEEEEENS5_IJNSA_ILi128EEESF_NSA_ILi32EEEEEENS_6half_tENS5_IJlSC_lEEESI_SJ_NS4_8TiledMMAINS4_8MMA_AtomIJNS4_26SM100_MMA_F16BF16_2x1SM_SSISI_SI_fLi128ELi128ELNS4_4UMMA5MajorE0ELSO_0ELNSN_7ScaleInE0ELSP_0EEEEEENS4_6LayoutINS5_IJSC_SC_SC_EEENS5_IJNSA_ILi0EEESU_SU_EEEEENS5_IJNS4_10UnderscoreESX_SX_EEEEENS4_28SM100_TMA_2SM_LOAD_MULTICASTENS4_14ComposedLayoutINS4_7SwizzleILi2ELi4ELi3EEENS4_18smem_ptr_flag_bitsILi16EEENSS_INS5_IJNSA_ILi8EEESG_EEENS5_IJSG_SC_EEEEEEEvNS4_8identityENS4_18SM100_TMA_2SM_LOADES1A_vS1B_EENS_8epilogue10collective18CollectiveEpilogueINS1E_23Sm100TmaWarpSpecializedILi4ELi2ELi16ELb1ELb0EEEJNS5_IJNSA_ILi64EEESF_SG_EEENS5_IJNSS_IS1J_SC_EENSS_INS5_IJNSA_ILi16EEESB_EEENS5_IJSC_S1J_EEEEEEEESI_SJ_SI_SJ_NS1E_6fusion15FusionCallbacksIS1I_NS1R_17LinearCombinationISI_fSI_fLNS_15FloatRoundStyleE2EEES1K_S1Q_JEEENS4_5SM1004TMEM4LOAD26SM100_TMEM_LOAD_32dp32b16xENS4_13SM90_TMA_LOADENS11_INS12_ILi1ELi4ELi3EEES15_NSS_INS5_IJS16_S1M_EEENS5_IJS1M_SC_EEEEEEENS4_39AutoVectorizingCopyWithAssumedAlignmentILi128EEENS4_14SM90_TMA_STOREES26_S28_S28_EEEvvEEEEvNT_6ParamsE)
        /*0038*/ 	.word	0x00000000


	//----- nvinfo : EIATTR_MIN_STACK_SIZE
	.align		4
.L_27:
        /*003c*/ 	.byte	0x04, 0x12
        /*003e*/ 	.short	(.L_29 - .L_28)
	.align		4
.L_28:
        /*0040*/ 	.word	index@(_ZN7cutlass13device_kernelINS_4gemm6kernel13GemmUniversalIN4cute5tupleIJiiiiEEENS1_10collective13CollectiveMmaINS1_35MainloopSm100TmaUmmaWarpSpecializedILi26ELi2ELi4ENS5_IJNS4_1CILi2EEESB_NSA_ILi1EEEEEEEENS5_IJNSA_ILi128EEESF_NSA_ILi32EEEEEENS_6half_tENS5_IJlSC_lEEESI_SJ_NS4_8TiledMMAINS4_8MMA_AtomIJNS4_26SM100_MMA_F16BF16_2x1SM_SSISI_SI_fLi128ELi128ELNS4_4UMMA5MajorE0ELSO_0ELNSN_7ScaleInE0ELSP_0EEEEEENS4_6LayoutINS5_IJSC_SC_SC_EEENS5_IJNSA_ILi0EEESU_SU_EEEEENS5_IJNS4_10UnderscoreESX_SX_EEEEENS4_28SM100_TMA_2SM_LOAD_MULTICASTENS4_14ComposedLayoutINS4_7SwizzleILi2ELi4ELi3EEENS4_18smem_ptr_flag_bitsILi16EEENSS_INS5_IJNSA_ILi8EEESG_EEENS5_IJSG_SC_EEEEEEEvNS4_8identityENS4_18SM100_TMA_2SM_LOADES1A_vS1B_EENS_8epilogue10collective18CollectiveEpilogueINS1E_23Sm100TmaWarpSpecializedILi4ELi2ELi16ELb1ELb0EEEJNS5_IJNSA_ILi64EEESF_SG_EEENS5_IJNSS_IS1J_SC_EENSS_INS5_IJNSA_ILi16EEESB_EEENS5_IJSC_S1J_EEEEEEEESI_SJ_SI_SJ_NS1E_6fusion15FusionCallbacksIS1I_NS1R_17LinearCombinationISI_fSI_fLNS_15FloatRoundStyleE2EEES1K_S1Q_JEEENS4_5SM1004TMEM4LOAD26SM100_TMEM_LOAD_32dp32b16xENS4_13SM90_TMA_LOADENS11_INS12_ILi1ELi4ELi3EEES15_NSS_INS5_IJS16_S1M_EEENS5_IJS1M_SC_EEEEEEENS4_39AutoVectorizingCopyWithAssumedAlignmentILi128EEENS4_14SM90_TMA_STOREES26_S28_S28_EEEvvEEEEvNT_6ParamsE)
        /*0044*/ 	.word	0x00000000
.L_29:


//--------------------- .nv.compat                --------------------------
	.section	.nv.compat,"",@"SHT_CUDA_COMPAT_INFO"
	.align	4
        /*0000*/ 	.byte	0x02, 0x09, 0x01, 0x00, 0x02, 0x02, 0x02, 0x00, 0x02, 0x05, 0x05, 0x00, 0x03, 0x07, 0x01, 0x01
        /*0010*/ 	.byte	0x02, 0x03, 0x01, 0x00, 0x02, 0x06, 0x01, 0x00, 0x04, 0x0b, 0x08, 0x00, 0x09, 0x00, 0x00, 0x00
        /*0020*/ 	.byte	0x00, 0x00, 0x00, 0x00


//--------------------- .nv.info._ZN7cutlass13device_kernelINS_4gemm6kernel13GemmUniversalIN4cute5tupleIJiiiiEEENS1_10collective13CollectiveMmaINS1_35MainloopSm100TmaUmmaWarpSpecializedILi26ELi2ELi4ENS5_IJNS4_1CILi2EEESB_NSA_ILi1EEEEEEEENS5_IJNSA_ILi128EEESF_NSA_ILi32EEEEEENS_6half_tENS5_IJlSC_lEEESI_SJ_NS4_8TiledMMAINS4_8MMA_AtomIJNS4_26SM100_MMA_F16BF16_2x1SM_SSISI_SI_fLi128ELi128ELNS4_4UMMA5MajorE0ELSO_0ELNSN_7ScaleInE0ELSP_0EEEEEENS4_6LayoutINS5_IJSC_SC_SC_EEENS5_IJNSA_ILi0EEESU_SU_EEEEENS5_IJNS4_10UnderscoreESX_SX_EEEEENS4_28SM100_TMA_2SM_LOAD_MULTICASTENS4_14ComposedLayoutINS4_7SwizzleILi2ELi4ELi3EEENS4_18smem_ptr_flag_bitsILi16EEENSS_INS5_IJNSA_ILi8EEESG_EEENS5_IJSG_SC_EEEEEEEvNS4_8identityENS4_18SM100_TMA_2SM_LOADES1A_vS1B_EENS_8epilogue10collective18CollectiveEpilogueINS1E_23Sm100TmaWarpSpecializedILi4ELi2ELi16ELb1ELb0EEEJNS5_IJNSA_ILi64EEESF_SG_EEENS5_IJNSS_IS1J_SC_EENSS_INS5_IJNSA_ILi16EEESB_EEENS5_IJSC_S1J_EEEEEEEESI_SJ_SI_SJ_NS1E_6fusion15FusionCallbacksIS1I_NS1R_17LinearCombinationISI_fSI_fLNS_15FloatRoundStyleE2EEES1K_S1Q_JEEENS4_5SM1004TMEM4LOAD26SM100_TMEM_LOAD_32dp32b16xENS4_13SM90_TMA_LOADENS11_INS12_ILi1ELi4ELi3EEES15_NSS_INS5_IJS16_S1M_EEENS5_IJS1M_SC_EEEEEEENS4_39AutoVectorizingCopyWithAssumedAlignmentILi128EEENS4_14SM90_TMA_STOREES26_S28_S28_EEEvvEEEEvNT_6ParamsE --------------------------
	.section	.nv.info._ZN7cutlass13device_kernelINS_4gemm6kernel13GemmUniversalIN4cute5tupleIJiiiiEEENS1_10collective13CollectiveMmaINS1_35MainloopSm100TmaUmmaWarpSpecializedILi26ELi2ELi4ENS5_IJNS4_1CILi2EEESB_NSA_ILi1EEEEEEEENS5_IJNSA_ILi128EEESF_NSA_ILi32EEEEEENS_6half_tENS5_IJlSC_lEEESI_SJ_NS4_8TiledMMAINS4_8MMA_AtomIJNS4_26SM100_MMA_F16BF16_2x1SM_SSISI_SI_fLi128ELi128ELNS4_4UMMA5MajorE0ELSO_0ELNSN_7ScaleInE0ELSP_0EEEEEENS4_6LayoutINS5_IJSC_SC_SC_EEENS5_IJNSA_ILi0EEESU_SU_EEEEENS5_IJNS4_10UnderscoreESX_SX_EEEEENS4_28SM100_TMA_2SM_LOAD_MULTICASTENS4_14ComposedLayoutINS4_7SwizzleILi2ELi4ELi3EEENS4_18smem_ptr_flag_bitsILi16EEENSS_INS5_IJNSA_ILi8EEESG_EEENS5_IJSG_SC_EEEEEEEvNS4_8identityENS4_18SM100_TMA_2SM_LOADES1A_vS1B_EENS_8epilogue10collective18CollectiveEpilogueINS1E_23Sm100TmaWarpSpecializedILi4ELi2ELi16ELb1ELb0EEEJNS5_IJNSA_ILi64EEESF_SG_EEENS5_IJNSS_IS1J_SC_EENSS_INS5_IJNSA_ILi16EEESB_EEENS5_IJSC_S1J_EEEEEEEESI_SJ_SI_SJ_NS1E_6fusion15FusionCallbacksIS1I_NS1R_17LinearCombinationISI_fSI_fLNS_15FloatRoundStyleE2EEES1K_S1Q_JEEENS4_5SM1004TMEM4LOAD26SM100_TMEM_LOAD_32dp32b16xENS4_13SM90_TMA_LOADENS11_INS12_ILi1ELi4ELi3EEES15_NSS_INS5_IJS16_S1M_EEENS5_IJS1M_SC_EEEEEEENS4_39AutoVectorizingCopyWithAssumedAlignmentILi128EEENS4_14SM90_TMA_STOREES26_S28_S28_EEEvvEEEEvNT_6ParamsE,"",@"SHT_CUDA_INFO"
	.sectionflags	@""
	.align	4


	//----- nvinfo : EIATTR_CUDA_API_VERSION
	.align		4
        /*0000*/ 	.byte	0x04, 0x37
        /*0002*/ 	.short	(.L_31 - .L_30)
.L_30:
        /*0004*/ 	.word	0x00000082


	//----- nvinfo : EIATTR_KPARAM_INFO
	.align		4
.L_31:
        /*0008*/ 	.byte	0x04, 0x17
        /*000a*/ 	.short	(.L_33 - .L_32)
.L_32:
        /*000c*/ 	.word	0x00000000
        /*0010*/ 	.short	0x0000
        /*0012*/ 	.short	0x0000
        /*0014*/ 	.byte	0x00, 0xf0, 0x01, 0x20


	//----- nvinfo : EIATTR_AT_ENTRY_FRAGMENTS
	.align		4
.L_33:
        /*0018*/ 	.byte	0x04, 0x4f
        /*001a*/ 	.short	(.L_35 - .L_34)


	//   ....[0]....
.L_34:
        /*001c*/ 	.word	0x00000007


	//----- nvinfo : EIATTR_RESERVED_SMEM_USED
	.align		4
.L_35:
        /*0020*/ 	.byte	0x01, 0x41
	.zero		2


	//----- nvinfo : EIATTR_SPARSE_MMA_MASK
	.align		4
        /*0024*/ 	.byte	0x03, 0x50
        /*0026*/ 	.short	0x0000


	//----- nvinfo : EIATTR_TCGEN05_2CTA_USED
	.align		4
        /*0028*/ 	.byte	0x01, 0x52
	.zero		2


	//----- nvinfo : EIATTR_MAXREG_COUNT
	.align		4
        /*002c*/ 	.byte	0x03, 0x1b
        /*002e*/ 	.short	0x00ff


	//----- nvinfo : EIATTR_NUM_BARRIERS
	.align		4
        /*0030*/ 	.byte	0x02, 0x4c
        /*0032*/ 	.byte	0x07
	.zero		1


	//----- nvinfo : EIATTR_EXTERNS
	.align		4
        /*0034*/ 	.byte	0x04, 0x0f
        /*0036*/ 	.short	(.L_37 - .L_36)


	//   ....[0]....
	.align		4
.L_36:
        /*0038*/ 	.word	index@(__assertfail)


	//----- nvinfo : EIATTR_MERCURY_ISA_VERSION
	.align		4
.L_37:
        /*003c*/ 	.byte	0x03, 0x5f
        /*003e*/ 	.short	0x0101


	//----- nvinfo : EIATTR_INT_WARP_WIDE_INSTR_OFFSETS
	.align		4
        /*0040*/ 	.byte	0x04, 0x31
        /*0042*/ 	.short	(.L_39 - .L_38)


	//   ....[0]....
.L_38:
        /*0044*/ 	.word	0x00001060


	//   ....[1]....
        /*0048*/ 	.word	0x00001100


	//   ....[2]....
        /*004c*/ 	.word	0x00005120


	//   ....[3]....
        /*0050*/ 	.word	0x00005150


	//   ....[4]....
        /*0054*/ 	.word	0x00005170


	//   ....[5]....
        /*0058*/ 	.word	0x00005cb0


	//   ....[6]....
        /*005c*/ 	.word	0x00005d50


	//   ....[7]....
        /*0060*/ 	.word	0x00005e10


	//   ....[8]....
        /*0064*/ 	.word	0x00005e80


	//   ....[9]....
        /*0068*/ 	.word	0x00005f40


	//   ....[10]....
        /*006c*/ 	.word	0x00005fe0


	//   ....[11]....
        /*0070*/ 	.word	0x00006050


	//   ....[12]....
        /*0074*/ 	.word	0x00006110


	//   ....[13]....
        /*0078*/ 	.word	0x000061b0


	//   ....[14]....
        /*007c*/ 	.word	0x00006250


	//   ....[15]....
        /*0080*/ 	.word	0x00006340


	//   ....[16]....
        /*0084*/ 	.word	0x00006410


	//----- nvinfo : EIATTR_COOP_GROUP_MASK_REGIDS
	.align		4
.L_39:
        /*0088*/ 	.byte	0x04, 0x29
        /*008a*/ 	.short	(.L_41 - .L_40)


	//   ....[0]....
.L_40:
        /*008c*/ 	.word	0xffffffff


	//   ....[1]....
        /*0090*/ 	.word	0xffffffff


	//   ....[2]....
        /*0094*/ 	.word	0xffffffff


	//   ....[3]....
        /*0098*/ 	.word	0xffffffff


	//   ....[4]....
        /*009c*/ 	.word	0xffffffff


	//   ....[5]....
        /*00a0*/ 	.word	0xffffffff


	//   ....[6]....
        /*00a4*/ 	.word	0xffffffff


	//   ....[7]....
        /*00a8*/ 	.word	0xffffffff


	//   ....[8]....
        /*00ac*/ 	.word	0xffffffff


	//   ....[9]....
        /*00b0*/ 	.word	0xffffffff


	//   ....[10]....
        /*00b4*/ 	.word	0xffffffff


	//   ....[11]....
        /*00b8*/ 	.word	0xffffffff


	//   ....[12]....
        /*00bc*/ 	.word	0xffffffff


	//   ....[13]....
        /*00c0*/ 	.word	0xffffffff


	//----- nvinfo : EIATTR_COOP_GROUP_INSTR_OFFSETS
	.align		4
.L_41:
        /*00c4*/ 	.byte	0x04, 0x28
        /*00c6*/ 	.short	(.L_43 - .L_42)


	//   ....[0]....
.L_42:
        /*00c8*/ 	.word	0x000000b0


	//   ....[1]....
        /*00cc*/ 	.word	0x00000520


	//   ....[2]....
        /*00d0*/ 	.word	0x000009d0


	//   ....[3]....
        /*00d4*/ 	.word	0x00000b60


	//   ....[4]....
        /*00d8*/ 	.word	0x00000c50


	//   ....[5]....
        /*00dc*/ 	.word	0x00000db0


	//   ....[6]....
        /*00e0*/ 	.word	0x00000f40


	//   ....[7]....
        /*00e4*/ 	.word	0x00001180


	//   ....[8]....
        /*00e8*/ 	.word	0x000024d0


	//   ....[9]....
        /*00ec*/ 	.word	0x00003fe0


	//   ....[10]....
        /*00f0*/ 	.word	0x000044b0


	//   ....[11]....
        /*00f4*/ 	.word	0x000044e0


	//   ....[12]....
        /*00f8*/ 	.word	0x00005020


	//   ....[13]....
        /*00fc*/ 	.word	0x00005230


	//----- nvinfo : EIATTR_VRC_CTA_INIT_COUNT
	.align		4
.L_43:
        /*0100*/ 	.byte	0x02, 0x4a
        /*0102*/ 	.byte	0x80
	.zero		1


	//----- nvinfo : EIATTR_SYSCALL_OFFSETS
	.align		4
        /*0104*/ 	.byte	0x04, 0x46
        /*0106*/ 	.short	(.L_45 - .L_44)


	//   ....[0]....
.L_44:
        /*0108*/ 	.word	0x00006fb0


	//   ....[1]....
        /*010c*/ 	.word	0x000070a0


	//   ....[2]....
        /*0110*/ 	.word	0x00007840


	//   ....[3]....
        /*0114*/ 	.word	0x00008170


	//   ....[4]....
        /*0118*/ 	.word	0x00008a40


	//   ....[5]....
        /*011c*/ 	.word	0x00009310


	//----- nvinfo : EIATTR_MBARRIER_INSTR_OFFSETS
	.align		4
.L_45:
        /*0120*/ 	.byte	0x04, 0x39
        /*0122*/ 	.short	(.L_47 - .L_46)


	//   ....[0]....
.L_46:
        /*0124*/ 	.word	0x00000670
        /*0128*/ 	.word	0x000000ff
        /*012c*/ 	.word	0x00000000
        /*0130*/ 	.short	0x0100
        /*0132*/ 	.byte	0x04
	.zero		1


	//   ....[1]....
        /*0134*/ 	.word	0x00000680
        /*0138*/ 	.word	0x000000ff
        /*013c*/ 	.word	0x000000d0
        /*0140*/ 	.short	0x0100
        /*0142*/ 	.byte	0x04
	.zero		1


	//   ....[2]....
        /*0144*/ 	.word	0x00000690
        /*0148*/ 	.word	0x000000ff
        /*014c*/ 	.word	0x00000008
        /*0150*/ 	.short	0x0100
        /*0152*/ 	.byte	0x04
	.zero		1


	//   ....[3]....
        /*0154*/ 	.word	0x000006a0
        /*0158*/ 	.word	0x000000ff
        /*015c*/ 	.word	0x000000d8
        /*0160*/ 	.short	0x0100
        /*0162*/ 	.byte	0x04
	.zero		1


	//   ....[4]....
        /*0164*/ 	.word	0x000006b0
        /*0168*/ 	.word	0x000000ff
        /*016c*/ 	.word	0x00000010
        /*0170*/ 	.short	0x0100
        /*0172*/ 	.byte	0x04
	.zero		1


	//   ....[5]....
        /*0174*/ 	.word	0x000006c0
        /*0178*/ 	.word	0x000000ff
        /*017c*/ 	.word	0x000000e0
        /*0180*/ 	.short	0x0100
        /*0182*/ 	.byte	0x04
	.zero		1


	//   ....[6]....
        /*0184*/ 	.word	0x000006d0
        /*0188*/ 	.word	0x000000ff
        /*018c*/ 	.word	0x00000018
        /*0190*/ 	.short	0x0100
        /*0192*/ 	.byte	0x04
	.zero		1


	//   ....[7]....
        /*0194*/ 	.word	0x000006e0
        /*0198*/ 	.word	0x000000ff
        /*019c*/ 	.word	0x000000e8
        /*01a0*/ 	.short	0x0100
        /*01a2*/ 	.byte	0x04
	.zero		1


	//   ....[8]....
        /*01a4*/ 	.word	0x000006f0
        /*01a8*/ 	.word	0x000000ff
        /*01ac*/ 	.word	0x00000020
        /*01b0*/ 	.short	0x0100
        /*01b2*/ 	.byte	0x04
	.zero		1


	//   ....[9]....
        /*01b4*/ 	.word	0x00000700
        /*01b8*/ 	.word	0x000000ff
        /*01bc*/ 	.word	0x000000f0
        /*01c0*/ 	.short	0x0100
        /*01c2*/ 	.byte	0x04
	.zero		1


	//   ....[10]....
        /*01c4*/ 	.word	0x00000710
        /*01c8*/ 	.word	0x000000ff
        /*01cc*/ 	.word	0x00000028
        /*01d0*/ 	.short	0x0100
        /*01d2*/ 	.byte	0x04
	.zero		1


	//   ....[11]....
        /*01d4*/ 	.word	0x00000720
        /*01d8*/ 	.word	0x000000ff
        /*01dc*/ 	.word	0x000000f8
        /*01e0*/ 	.short	0x0100
        /*01e2*/ 	.byte	0x04
	.zero		1


	//   ....[12]....
        /*01e4*/ 	.word	0x00000730
        /*01e8*/ 	.word	0x000000ff
        /*01ec*/ 	.word	0x00000030
        /*01f0*/ 	.short	0x0100
        /*01f2*/ 	.byte	0x04
	.zero		1


	//   ....[13]....
        /*01f4*/ 	.word	0x00000740
        /*01f8*/ 	.word	0x000000ff
        /*01fc*/ 	.word	0x00000100
        /*0200*/ 	.short	0x0100
        /*0202*/ 	.byte	0x04
	.zero		1


	//   ....[14]....
        /*0204*/ 	.word	0x00000750
        /*0208*/ 	.word	0x000000ff
        /*020c*/ 	.word	0x00000038
        /*0210*/ 	.short	0x0100
        /*0212*/ 	.byte	0x04
	.zero		1


	//   ....[15]....
        /*0214*/ 	.word	0x00000760
        /*0218*/ 	.word	0x000000ff
        /*021c*/ 	.word	0x00000108
        /*0220*/ 	.short	0x0100
        /*0222*/ 	.byte	0x04
	.zero		1


	//   ....[16]....
        /*0224*/ 	.word	0x00000770
        /*0228*/ 	.word	0x000000ff
        /*022c*/ 	.word	0x00000040
        /*0230*/ 	.short	0x0100
        /*0232*/ 	.byte	0x04
	.zero		1


	//   ....[17]....
        /*0234*/ 	.word	0x00000780
        /*0238*/ 	.word	0x000000ff
        /*023c*/ 	.word	0x00000110
        /*0240*/ 	.short	0x0100
        /*0242*/ 	.byte	0x04
	.zero		1


	//   ....[18]....
        /*0244*/ 	.word	0x00000790
        /*0248*/ 	.word	0x000000ff
        /*024c*/ 	.word	0x00000048
        /*0250*/ 	.short	0x0100
        /*0252*/ 	.byte	0x04
	.zero		1


	//   ....[19]....
        /*0254*/ 	.word	0x000007a0
        /*0258*/ 	.word	0x000000ff
        /*025c*/ 	.word	0x00000118
        /*0260*/ 	.short	0x0100
        /*0262*/ 	.byte	0x04
	.zero		1


	//   ....[20]....
        /*0264*/ 	.word	0x000007b0
        /*0268*/ 	.word	0x000000ff
        /*026c*/ 	.word	0x00000050
        /*0270*/ 	.short	0x0100
        /*0272*/ 	.byte	0x04
	.zero		1


	//   ....[21]....
        /*0274*/ 	.word	0x000007c0
        /*0278*/ 	.word	0x000000ff
        /*027c*/ 	.word	0x00000120
        /*0280*/ 	.short	0x0100
        /*0282*/ 	.byte	0x04
	.zero		1


	//   ....[22]....
        /*0284*/ 	.word	0x000007d0
        /*0288*/ 	.word	0x000000ff
        /*028c*/ 	.word	0x00000058
        /*0290*/ 	.short	0x0100
        /*0292*/ 	.byte	0x04
	.zero		1


	//   ....[23]....
        /*0294*/ 	.word	0x000007e0
        /*0298*/ 	.word	0x000000ff
        /*029c*/ 	.word	0x00000128
        /*02a0*/ 	.short	0x0100
        /*02a2*/ 	.byte	0x04
	.zero		1


	//   ....[24]....
        /*02a4*/ 	.word	0x000007f0
        /*02a8*/ 	.word	0x000000ff
        /*02ac*/ 	.word	0x00000060
        /*02b0*/ 	.short	0x0100
        /*02b2*/ 	.byte	0x04
	.zero		1


	//   ....[25]....
        /*02b4*/ 	.word	0x00000800
        /*02b8*/ 	.word	0x000000ff
        /*02bc*/ 	.word	0x00000130
        /*02c0*/ 	.short	0x0100
        /*02c2*/ 	.byte	0x04
	.zero		1


	//   ....[26]....
        /*02c4*/ 	.word	0x00000810
        /*02c8*/ 	.word	0x000000ff
        /*02cc*/ 	.word	0x00000068
        /*02d0*/ 	.short	0x0100
        /*02d2*/ 	.byte	0x04
	.zero		1


	//   ....[27]....
        /*02d4*/ 	.word	0x00000820
        /*02d8*/ 	.word	0x000000ff
        /*02dc*/ 	.word	0x00000138
        /*02e0*/ 	.short	0x0100
        /*02e2*/ 	.byte	0x04
	.zero		1


	//   ....[28]....
        /*02e4*/ 	.word	0x00000830
        /*02e8*/ 	.word	0x000000ff
        /*02ec*/ 	.word	0x00000070
        /*02f0*/ 	.short	0x0100
        /*02f2*/ 	.byte	0x04
	.zero		1


	//   ....[29]....
        /*02f4*/ 	.word	0x00000840
        /*02f8*/ 	.word	0x000000ff
        /*02fc*/ 	.word	0x00000140
        /*0300*/ 	.short	0x0100
        /*0302*/ 	.byte	0x04
	.zero		1


	//   ....[30]....
        /*0304*/ 	.word	0x00000850
        /*0308*/ 	.word	0x000000ff
        /*030c*/ 	.word	0x00000078
        /*0310*/ 	.short	0x0100
        /*0312*/ 	.byte	0x04
	.zero		1


	//   ....[31]....
        /*0314*/ 	.word	0x00000860
        /*0318*/ 	.word	0x000000ff
        /*031c*/ 	.word	0x00000148
        /*0320*/ 	.short	0x0100
        /*0322*/ 	.byte	0x04
	.zero		1


	//   ....[32]....
        /*0324*/ 	.word	0x00000870
        /*0328*/ 	.word	0x000000ff
        /*032c*/ 	.word	0x00000080
        /*0330*/ 	.short	0x0100
        /*0332*/ 	.byte	0x04
	.zero		1


	//   ....[33]....
        /*0334*/ 	.word	0x00000880
        /*0338*/ 	.word	0x000000ff
        /*033c*/ 	.word	0x00000150
        /*0340*/ 	.short	0x0100
        /*0342*/ 	.byte	0x04
	.zero		1


	//   ....[34]....
        /*0344*/ 	.word	0x00000890
        /*0348*/ 	.word	0x000000ff
        /*034c*/ 	.word	0x00000088
        /*0350*/ 	.short	0x0100
        /*0352*/ 	.byte	0x04
	.zero		1


	//   ....[35]....
        /*0354*/ 	.word	0x000008a0
        /*0358*/ 	.word	0x000000ff
        /*035c*/ 	.word	0x00000158
        /*0360*/ 	.short	0x0100
        /*0362*/ 	.byte	0x04
	.zero		1


	//   ....[36]....
        /*0364*/ 	.word	0x000008b0
        /*0368*/ 	.word	0x000000ff
        /*036c*/ 	.word	0x00000090
        /*0370*/ 	.short	0x0100
        /*0372*/ 	.byte	0x04
	.zero		1


	//   ....[37]....
        /*0374*/ 	.word	0x000008c0
        /*0378*/ 	.word	0x000000ff
        /*037c*/ 	.word	0x00000160
        /*0380*/ 	.short	0x0100
        /*0382*/ 	.byte	0x04
	.zero		1


	//   ....[38]....
        /*0384*/ 	.word	0x000008d0
        /*0388*/ 	.word	0x000000ff
        /*038c*/ 	.word	0x00000098
        /*0390*/ 	.short	0x0100
        /*0392*/ 	.byte	0x04
	.zero		1


	//   ....[39]....
        /*0394*/ 	.word	0x000008e0
        /*0398*/ 	.word	0x000000ff
        /*039c*/ 	.word	0x00000168
        /*03a0*/ 	.short	0x0100
        /*03a2*/ 	.byte	0x04
	.zero		1


	//   ....[40]....
        /*03a4*/ 	.word	0x000008f0
        /*03a8*/ 	.word	0x000000ff
        /*03ac*/ 	.word	0x000000a0
        /*03b0*/ 	.short	0x0100
        /*03b2*/ 	.byte	0x04
	.zero		1


	//   ....[41]....
        /*03b4*/ 	.word	0x00000900
        /*03b8*/ 	.word	0x000000ff
        /*03bc*/ 	.word	0x00000170
        /*03c0*/ 	.short	0x0100
        /*03c2*/ 	.byte	0x04
	.zero		1


	//   ....[42]....
        /*03c4*/ 	.word	0x00000910
        /*03c8*/ 	.word	0x000000ff
        /*03cc*/ 	.word	0x000000a8
        /*03d0*/ 	.short	0x0100
        /*03d2*/ 	.byte	0x04
	.zero		1


	//   ....[43]....
        /*03d4*/ 	.word	0x00000920
        /*03d8*/ 	.word	0x000000ff
        /*03dc*/ 	.word	0x00000178
        /*03e0*/ 	.short	0x0100
        /*03e2*/ 	.byte	0x04
	.zero		1


	//   ....[44]....
        /*03e4*/ 	.word	0x00000930
        /*03e8*/ 	.word	0x000000ff
        /*03ec*/ 	.word	0x000000b0
        /*03f0*/ 	.short	0x0100
        /*03f2*/ 	.byte	0x04
	.zero		1


	//   ....[45]....
        /*03f4*/ 	.word	0x00000940
        /*03f8*/ 	.word	0x000000ff
        /*03fc*/ 	.word	0x00000180
        /*0400*/ 	.short	0x0100
        /*0402*/ 	.byte	0x04
	.zero		1


	//   ....[46]....
        /*0404*/ 	.word	0x00000950
        /*0408*/ 	.word	0x000000ff
        /*040c*/ 	.word	0x000000b8
        /*0410*/ 	.short	0x0100
        /*0412*/ 	.byte	0x04
	.zero		1


	//   ....[47]....
        /*0414*/ 	.word	0x00000960
        /*0418*/ 	.word	0x000000ff
        /*041c*/ 	.word	0x00000188
        /*0420*/ 	.short	0x0100
        /*0422*/ 	.byte	0x04
	.zero		1


	//   ....[48]....
        /*0424*/ 	.word	0x00000970
        /*0428*/ 	.word	0x000000ff
        /*042c*/ 	.word	0x000000c0
        /*0430*/ 	.short	0x0100
        /*0432*/ 	.byte	0x04
	.zero		1


	//   ....[49]....
        /*0434*/ 	.word	0x00000980
        /*0438*/ 	.word	0x000000ff
        /*043c*/ 	.word	0x00000190
        /*0440*/ 	.short	0x0100
        /*0442*/ 	.byte	0x04
	.zero		1


	//   ....[50]....
        /*0444*/ 	.word	0x00000990
        /*0448*/ 	.word	0x000000ff
        /*044c*/ 	.word	0x000000c8
        /*0450*/ 	.short	0x0100
        /*0452*/ 	.byte	0x04
	.zero		1


	//   ....[51]....
        /*0454*/ 	.word	0x000009a0
        /*0458*/ 	.word	0x000000ff
        /*045c*/ 	.word	0x00000198
        /*0460*/ 	.short	0x0100
        /*0462*/ 	.byte	0x04
	.zero		1


	//   ....[52]....
        /*0464*/ 	.word	0x00000ad0
        /*0468*/ 	.word	0x000000ff
        /*046c*/ 	.word	0x000001a0
        /*0470*/ 	.short	0x0100
        /*0472*/ 	.byte	0x04
	.zero		1


	//   ....[53]....
        /*0474*/ 	.word	0x00000ae0
        /*0478*/ 	.word	0x000000ff
        /*047c*/ 	.word	0x000001c0
        /*0480*/ 	.short	0x0100
        /*0482*/ 	.byte	0x04
	.zero		1


	//   ....[54]....
        /*0484*/ 	.word	0x00000af0
        /*0488*/ 	.word	0x000000ff
        /*048c*/ 	.word	0x000001a8
        /*0490*/ 	.short	0x0100
        /*0492*/ 	.byte	0x04
	.zero		1


	//   ....[55]....
        /*0494*/ 	.word	0x00000b00
        /*0498*/ 	.word	0x000000ff
        /*049c*/ 	.word	0x000001c8
        /*04a0*/ 	.short	0x0100
        /*04a2*/ 	.byte	0x04
	.zero		1


	//   ....[56]....
        /*04a4*/ 	.word	0x00000b10
        /*04a8*/ 	.word	0x000000ff
        /*04ac*/ 	.word	0x000001b0
        /*04b0*/ 	.short	0x0100
        /*04b2*/ 	.byte	0x04
	.zero		1


	//   ....[57]....
        /*04b4*/ 	.word	0x00000b20
        /*04b8*/ 	.word	0x000000ff
        /*04bc*/ 	.word	0x000001d0
        /*04c0*/ 	.short	0x0100
        /*04c2*/ 	.byte	0x04
	.zero		1


	//   ....[58]....
        /*04c4*/ 	.word	0x00000b30
        /*04c8*/ 	.word	0x000000ff
        /*04cc*/ 	.word	0x000001b8
        /*04d0*/ 	.short	0x0100
        /*04d2*/ 	.byte	0x04
	.zero		1


	//   ....[59]....
        /*04d4*/ 	.word	0x00000b40
        /*04d8*/ 	.word	0x000000ff
        /*04dc*/ 	.word	0x000001d8
        /*04e0*/ 	.short	0x0100
        /*04e2*/ 	.byte	0x04
	.zero		1


	//   ....[60]....
        /*04e4*/ 	.word	0x00000c20
        /*04e8*/ 	.word	0x000000ff
        /*04ec*/ 	.word	0x000001e0
        /*04f0*/ 	.short	0x0100
        /*04f2*/ 	.byte	0x06
	.zero		1


	//   ....[61]....
        /*04f4*/ 	.word	0x00000c30
        /*04f8*/ 	.word	0x000000ff
        /*04fc*/ 	.word	0x000001e8
        /*0500*/ 	.short	0x0100
        /*0502*/ 	.byte	0x06
	.zero		1


	//   ....[62]....
        /*0504*/ 	.word	0x00000d60
        /*0508*/ 	.word	0x000000ff
        /*050c*/ 	.word	0x000001f0
        /*0510*/ 	.short	0x0100
        /*0512*/ 	.byte	0x06
	.zero		1


	//   ....[63]....
        /*0514*/ 	.word	0x00000d70
        /*0518*/ 	.word	0x000000ff
        /*051c*/ 	.word	0x00000200
        /*0520*/ 	.short	0x0100
        /*0522*/ 	.byte	0x06
	.zero		1


	//   ....[64]....
        /*0524*/ 	.word	0x00000d80
        /*0528*/ 	.word	0x000000ff
        /*052c*/ 	.word	0x000001f8
        /*0530*/ 	.short	0x0100
        /*0532*/ 	.byte	0x06
	.zero		1


	//   ....[65]....
        /*0534*/ 	.word	0x00000d90
        /*0538*/ 	.word	0x000000ff
        /*053c*/ 	.word	0x00000208
        /*0540*/ 	.short	0x0100
        /*0542*/ 	.byte	0x06
	.zero		1


	//   ....[66]....
        /*0544*/ 	.word	0x00000eb0
        /*0548*/ 	.word	0x000000ff
        /*054c*/ 	.word	0x00000210
        /*0550*/ 	.short	0x0100
        /*0552*/ 	.byte	0x04
	.zero		1


	//   ....[67]....
        /*0554*/ 	.word	0x00000ec0
        /*0558*/ 	.word	0x000000ff
        /*055c*/ 	.word	0x00000230
        /*0560*/ 	.short	0x0100
        /*0562*/ 	.byte	0x04
	.zero		1


	//   ....[68]....
        /*0564*/ 	.word	0x00000ed0
        /*0568*/ 	.word	0x000000ff
        /*056c*/ 	.word	0x00000218
        /*0570*/ 	.short	0x0100
        /*0572*/ 	.byte	0x04
	.zero		1


	//   ....[69]....
        /*0574*/ 	.word	0x00000ee0
        /*0578*/ 	.word	0x000000ff
        /*057c*/ 	.word	0x00000238
        /*0580*/ 	.short	0x0100
        /*0582*/ 	.byte	0x04
	.zero		1


	//   ....[70]....
        /*0584*/ 	.word	0x00000ef0
        /*0588*/ 	.word	0x000000ff
        /*058c*/ 	.word	0x00000220
        /*0590*/ 	.short	0x0100
        /*0592*/ 	.byte	0x04
	.zero		1


	//   ....[71]....
        /*0594*/ 	.word	0x00000f00
        /*0598*/ 	.word	0x000000ff
        /*059c*/ 	.word	0x00000240
        /*05a0*/ 	.short	0x0100
        /*05a2*/ 	.byte	0x04
	.zero		1


	//   ....[72]....
        /*05a4*/ 	.word	0x00000f10
        /*05a8*/ 	.word	0x000000ff
        /*05ac*/ 	.word	0x00000228
        /*05b0*/ 	.short	0x0100
        /*05b2*/ 	.byte	0x04
	.zero		1


	//   ....[73]....
        /*05b4*/ 	.word	0x00000f20
        /*05b8*/ 	.word	0x000000ff
        /*05bc*/ 	.word	0x00000248
        /*05c0*/ 	.short	0x0100
        /*05c2*/ 	.byte	0x04
	.zero		1


	//   ....[74]....
        /*05c4*/ 	.word	0x00001010
        /*05c8*/ 	.word	0x000000ff
        /*05cc*/ 	.word	0x00000250
        /*05d0*/ 	.short	0x0100
        /*05d2*/ 	.byte	0x04
	.zero		1


	//   ....[75]....
        /*05d4*/ 	.word	0x00001020
        /*05d8*/ 	.word	0x000000ff
        /*05dc*/ 	.word	0x00000260
        /*05e0*/ 	.short	0x0100
        /*05e2*/ 	.byte	0x04
	.zero		1


	//   ....[76]....
        /*05e4*/ 	.word	0x00001030
        /*05e8*/ 	.word	0x000000ff
        /*05ec*/ 	.word	0x00000258
        /*05f0*/ 	.short	0x0100
        /*05f2*/ 	.byte	0x04
	.zero		1


	//   ....[77]....
        /*05f4*/ 	.word	0x00001040
        /*05f8*/ 	.word	0x000000ff
        /*05fc*/ 	.word	0x00000268
        /*0600*/ 	.short	0x0100
        /*0602*/ 	.byte	0x04
	.zero		1


	//   ....[78]....
        /*0604*/ 	.word	0x00001140
        /*0608*/ 	.word	0x000000ff
        /*060c*/ 	.word	0x00000270
        /*0610*/ 	.short	0x0100
        /*0612*/ 	.byte	0x06
	.zero		1


	//   ....[79]....
        /*0614*/ 	.word	0x00001cf0
        /*0618*/ 	.word	0x00000000
        /*061c*/ 	.word	0x00000260
        /*0620*/ 	.short	0x010a
        /*0622*/ 	.byte	0xff
	.zero		1


	//   ....[80]....
        /*0624*/ 	.word	0x00001d20
        /*0628*/ 	.word	0x00000000
        /*062c*/ 	.word	0x00000250
        /*0630*/ 	.short	0x0101
        /*0632*/ 	.byte	0xff
	.zero		1


	//   ....[81]....
        /*0634*/ 	.word	0x00001de0
        /*0638*/ 	.word	0x000000ff
        /*063c*/ 	.word	0x000000d0
        /*0640*/ 	.short	0x010a
        /*0642*/ 	.byte	0x04
	.zero		1


	//   ....[82]....
        /*0644*/ 	.word	0x00001eb0
        /*0648*/ 	.word	0x000000ff
        /*064c*/ 	.word	0x000000d0
        /*0650*/ 	.short	0x010a
        /*0652*/ 	.byte	0x21
	.zero		1


	//   ....[83]....
        /*0654*/ 	.word	0x00002060
        /*0658*/ 	.word	0x000000ff
        /*065c*/ 	.word	0x000000d0
        /*0660*/ 	.short	0x010a
        /*0662*/ 	.byte	0x05
	.zero		1


	//   ....[84]....
        /*0664*/ 	.word	0x00002170
        /*0668*/ 	.word	0x000000ff
        /*066c*/ 	.word	0x000001e8
        /*0670*/ 	.short	0x0101
        /*0672*/ 	.byte	0x06
	.zero		1


	//   ....[85]....
        /*0674*/ 	.word	0x00002190
        /*0678*/ 	.word	0x000000ff
        /*067c*/ 	.word	0x000000d0
        /*0680*/ 	.short	0x010a
        /*0682*/ 	.byte	0x04
	.zero		1


	//   ....[86]....
        /*0684*/ 	.word	0x00002210
        /*0688*/ 	.word	0x000000ff
        /*068c*/ 	.word	0x000000d0
        /*0690*/ 	.short	0x010a
        /*0692*/ 	.byte	0x11
	.zero		1


	//   ....[87]....
        /*0694*/ 	.word	0x000023a0
        /*0698*/ 	.word	0x000000ff
        /*069c*/ 	.word	0x000000d0
        /*06a0*/ 	.short	0x010a
        /*06a2*/ 	.byte	0x05
	.zero		1


	//   ....[88]....
        /*06a4*/ 	.word	0x00002500
        /*06a8*/ 	.word	0x00000003
        /*06ac*/ 	.word	0x000001f0
        /*06b0*/ 	.short	0x010a
        /*06b2*/ 	.byte	0xff
	.zero		1


	//   ....[89]....
        /*06b4*/ 	.word	0x00002650
        /*06b8*/ 	.word	0x00000000
        /*06bc*/ 	.word	0x00000000
        /*06c0*/ 	.short	0x0101
        /*06c2*/ 	.byte	0xff
	.zero		1


	//   ....[90]....
        /*06c4*/ 	.word	0x00002c00
        /*06c8*/ 	.word	0x000000ff
        /*06cc*/ 	.word	0x00000000
        /*06d0*/ 	.short	0x010a
        /*06d2*/ 	.byte	0x04
	.zero		1


	//   ....[91]....
        /*06d4*/ 	.word	0x00002c90
        /*06d8*/ 	.word	0x000000ff
        /*06dc*/ 	.word	0x00000000
        /*06e0*/ 	.short	0x010a
        /*06e2*/ 	.byte	0x05
	.zero		1


	//   ....[92]....
        /*06e4*/ 	.word	0x00002d20
        /*06e8*/ 	.word	0x000000ff
        /*06ec*/ 	.word	0x00000000
        /*06f0*/ 	.short	0x010a
        /*06f2*/ 	.byte	0x05
	.zero		1


	//   ....[93]....
        /*06f4*/ 	.word	0x00002db0
        /*06f8*/ 	.word	0x000000ff
        /*06fc*/ 	.word	0x00000000
        /*0700*/ 	.short	0x010a
        /*0702*/ 	.byte	0x05
	.zero		1


	//   ....[94]....
        /*0704*/ 	.word	0x00002e40
        /*0708*/ 	.word	0x000000ff
        /*070c*/ 	.word	0x00000000
        /*0710*/ 	.short	0x010a
        /*0712*/ 	.byte	0x05
	.zero		1


	//   ....[95]....
        /*0714*/ 	.word	0x00002ed0
        /*0718*/ 	.word	0x000000ff
        /*071c*/ 	.word	0x00000000
        /*0720*/ 	.short	0x010a
        /*0722*/ 	.byte	0x05
	.zero		1


	//   ....[96]....
        /*0724*/ 	.word	0x00002f60
        /*0728*/ 	.word	0x000000ff
        /*072c*/ 	.word	0x00000000
        /*0730*/ 	.short	0x010a
        /*0732*/ 	.byte	0x05
	.zero		1


	//   ....[97]....
        /*0734*/ 	.word	0x00002ff0
        /*0738*/ 	.word	0x000000ff
        /*073c*/ 	.word	0x00000000
        /*0740*/ 	.short	0x010a
        /*0742*/ 	.byte	0x05
	.zero		1


	//   ....[98]....
        /*0744*/ 	.word	0x00003080
        /*0748*/ 	.word	0x000000ff
        /*074c*/ 	.word	0x00000000
        /*0750*/ 	.short	0x010a
        /*0752*/ 	.byte	0x05
	.zero		1


	//   ....[99]....
        /*0754*/ 	.word	0x00003110
        /*0758*/ 	.word	0x000000ff
        /*075c*/ 	.word	0x00000000
        /*0760*/ 	.short	0x010a
        /*0762*/ 	.byte	0x05
	.zero		1


	//   ....[100]....
        /*0764*/ 	.word	0x000031a0
        /*0768*/ 	.word	0x000000ff
        /*076c*/ 	.word	0x00000000
        /*0770*/ 	.short	0x010a
        /*0772*/ 	.byte	0x05
	.zero		1


	//   ....[101]....
        /*0774*/ 	.word	0x00003230
        /*0778*/ 	.word	0x000000ff
        /*077c*/ 	.word	0x00000000
        /*0780*/ 	.short	0x010a
        /*0782*/ 	.byte	0x05
	.zero		1


	//   ....[102]....
        /*0784*/ 	.word	0x000032c0
        /*0788*/ 	.word	0x000000ff
        /*078c*/ 	.word	0x00000000
        /*0790*/ 	.short	0x010a
        /*0792*/ 	.byte	0x05
	.zero		1


	//   ....[103]....
        /*0794*/ 	.word	0x00003350
        /*0798*/ 	.word	0x000000ff
        /*079c*/ 	.word	0x00000000
        /*07a0*/ 	.short	0x010a
        /*07a2*/ 	.byte	0x05
	.zero		1


	//   ....[104]....
        /*07a4*/ 	.word	0x000033e0
        /*07a8*/ 	.word	0x000000ff
        /*07ac*/ 	.word	0x00000000
        /*07b0*/ 	.short	0x010a
        /*07b2*/ 	.byte	0x05
	.zero		1


	//   ....[105]....
        /*07b4*/ 	.word	0x00003470
        /*07b8*/ 	.word	0x000000ff
        /*07bc*/ 	.word	0x00000000
        /*07c0*/ 	.short	0x010a
        /*07c2*/ 	.byte	0x05
	.zero		1


	//   ....[106]....
        /*07c4*/ 	.word	0x00003500
        /*07c8*/ 	.word	0x000000ff
        /*07cc*/ 	.word	0x00000000
        /*07d0*/ 	.short	0x010a
        /*07d2*/ 	.byte	0x05
	.zero		1


	//   ....[107]....
        /*07d4*/ 	.word	0x00003590
        /*07d8*/ 	.word	0x000000ff
        /*07dc*/ 	.word	0x00000000
        /*07e0*/ 	.short	0x010a
        /*07e2*/ 	.byte	0x05
	.zero		1


	//   ....[108]....
        /*07e4*/ 	.word	0x00003620
        /*07e8*/ 	.word	0x000000ff
        /*07ec*/ 	.word	0x00000000
        /*07f0*/ 	.short	0x010a
        /*07f2*/ 	.byte	0x05
	.zero		1


	//   ....[109]....
        /*07f4*/ 	.word	0x000036b0
        /*07f8*/ 	.word	0x000000ff
        /*07fc*/ 	.word	0x00000000
        /*0800*/ 	.short	0x010a
        /*0802*/ 	.byte	0x05
	.zero		1


	//   ....[110]....
        /*0804*/ 	.word	0x00003740
        /*0808*/ 	.word	0x000000ff
        /*080c*/ 	.word	0x00000000
        /*0810*/ 	.short	0x010a
        /*0812*/ 	.byte	0x05
	.zero		1


	//   ....[111]....
        /*0814*/ 	.word	0x000037d0
        /*0818*/ 	.word	0x000000ff
        /*081c*/ 	.word	0x00000000
        /*0820*/ 	.short	0x010a
        /*0822*/ 	.byte	0x05
	.zero		1


	//   ....[112]....
        /*0824*/ 	.word	0x00003860
        /*0828*/ 	.word	0x000000ff
        /*082c*/ 	.word	0x00000000
        /*0830*/ 	.short	0x010a
        /*0832*/ 	.byte	0x05
	.zero		1


	//   ....[113]....
        /*0834*/ 	.word	0x000038f0
        /*0838*/ 	.word	0x000000ff
        /*083c*/ 	.word	0x00000000
        /*0840*/ 	.short	0x010a
        /*0842*/ 	.byte	0x05
	.zero		1


	//   ....[114]....
        /*0844*/ 	.word	0x00003980
        /*0848*/ 	.word	0x000000ff
        /*084c*/ 	.word	0x00000000
        /*0850*/ 	.short	0x010a
        /*0852*/ 	.byte	0x05
	.zero		1


	//   ....[115]....
        /*0854*/ 	.word	0x00003a20
        /*0858*/ 	.word	0x00000000
        /*085c*/ 	.word	0x00000000
        /*0860*/ 	.short	0x010a
        /*0862*/ 	.byte	0xff
	.zero		1


	//   ....[116]....
        /*0864*/ 	.word	0x00003b40
        /*0868*/ 	.word	0x00000002
        /*086c*/ 	.word	0x00000250
        /*0870*/ 	.short	0x010a
        /*0872*/ 	.byte	0xff
	.zero		1


	//   ....[117]....
        /*0874*/ 	.word	0x00003bb0
        /*0878*/ 	.word	0x00000002
        /*087c*/ 	.word	0x00000000
        /*0880*/ 	.short	0x0101
        /*0882*/ 	.byte	0xff
	.zero		1


	//   ....[118]....
        /*0884*/ 	.word	0x00003bd0
        /*0888*/ 	.word	0x000000ff
        /*088c*/ 	.word	0x00000200
        /*0890*/ 	.short	0x010a
        /*0892*/ 	.byte	0x04
	.zero		1


	//   ....[119]....
        /*0894*/ 	.word	0x00003cf0
        /*0898*/ 	.word	0x00000002
        /*089c*/ 	.word	0x000001f0
        /*08a0*/ 	.short	0x010a
        /*08a2*/ 	.byte	0xff
	.zero		1


	//   ....[120]....
        /*08a4*/ 	.word	0x00003df0
        /*08a8*/ 	.word	0x00000002
        /*08ac*/ 	.word	0x00000000
        /*08b0*/ 	.short	0x0101
        /*08b2*/ 	.byte	0xff
	.zero		1


	//   ....[121]....
        /*08b4*/ 	.word	0x00003e80
        /*08b8*/ 	.word	0x000000ff
        /*08bc*/ 	.word	0x00000200
        /*08c0*/ 	.short	0x0106
        /*08c2*/ 	.byte	0x04
	.zero		1


	//   ....[122]....
        /*08c4*/ 	.word	0x00003ea0
        /*08c8*/ 	.word	0x000000ff
        /*08cc*/ 	.word	0x00000200
        /*08d0*/ 	.short	0x010a
        /*08d2*/ 	.byte	0x04
	.zero		1


	//   ....[123]....
        /*08d4*/ 	.word	0x00003f30
        /*08d8*/ 	.word	0x000000ff
        /*08dc*/ 	.word	0x00000200
        /*08e0*/ 	.short	0x0106
        /*08e2*/ 	.byte	0x07
	.zero		1


	//   ....[124]....
        /*08e4*/ 	.word	0x00003f70
        /*08e8*/ 	.word	0x00000000
        /*08ec*/ 	.word	0x00000200
        /*08f0*/ 	.short	0x010a
        /*08f2*/ 	.byte	0xff
	.zero		1


	//   ....[125]....
        /*08f4*/ 	.word	0x000041b0
        /*08f8*/ 	.word	0x000000ff
        /*08fc*/ 	.word	0x00000008
        /*0900*/ 	.short	0x010a
        /*0902*/ 	.byte	0x05
	.zero		1


	//   ....[126]....
        /*0904*/ 	.word	0x000041d0
        /*0908*/ 	.word	0x000000ff
        /*090c*/ 	.word	0x00000008
        /*0910*/ 	.short	0x010a
        /*0912*/ 	.byte	0x05
	.zero		1


	//   ....[127]....
        /*0914*/ 	.word	0x00004360
        /*0918*/ 	.word	0x000000ff
        /*091c*/ 	.word	0x00000008
        /*0920*/ 	.short	0x010a
        /*0922*/ 	.byte	0x05
	.zero		1


	//   ....[128]....
        /*0924*/ 	.word	0x00004380
        /*0928*/ 	.word	0x000000ff
        /*092c*/ 	.word	0x00000008
        /*0930*/ 	.short	0x010a
        /*0932*/ 	.byte	0x05
	.zero		1


	//   ....[129]....
        /*0934*/ 	.word	0x00004440
        /*0938*/ 	.word	0x000000ff
        /*093c*/ 	.word	0x00000000
        /*0940*/ 	.short	0x0101
        /*0942*/ 	.byte	0x04
	.zero		1


	//   ....[130]....
        /*0944*/ 	.word	0x00004740
        /*0948*/ 	.word	0x00000000
        /*094c*/ 	.word	0x000001f0
        /*0950*/ 	.short	0x010a
        /*0952*/ 	.byte	0xff
	.zero		1


	//   ....[131]....
        /*0954*/ 	.word	0x00004800
        /*0958*/ 	.word	0x00000000
        /*095c*/ 	.word	0x00000000
        /*0960*/ 	.short	0x0101
        /*0962*/ 	.byte	0xff
	.zero		1


	//   ....[132]....
        /*0964*/ 	.word	0x000048c0
        /*0968*/ 	.word	0x000000ff
        /*096c*/ 	.word	0x00000000
        /*0970*/ 	.short	0x010a
        /*0972*/ 	.byte	0x04
	.zero		1


	//   ....[133]....
        /*0974*/ 	.word	0x000048d0
        /*0978*/ 	.word	0x000000ff
        /*097c*/ 	.word	0x00000230
        /*0980*/ 	.short	0x010a
        /*0982*/ 	.byte	0x17
	.zero		1


	//   ....[134]....
        /*0984*/ 	.word	0x00004980
        /*0988*/ 	.word	0x000000ff
        /*098c*/ 	.word	0x00000000
        /*0990*/ 	.short	0x010a
        /*0992*/ 	.byte	0x05
	.zero		1


	//   ....[135]....
        /*0994*/ 	.word	0x00004ac0
        /*0998*/ 	.word	0x000000ff
        /*099c*/ 	.word	0x00000000
        /*09a0*/ 	.short	0x010a
        /*09a2*/ 	.byte	0x04
	.zero		1


	//   ....[136]....
        /*09a4*/ 	.word	0x00004d10
        /*09a8*/ 	.word	0x000000ff
        /*09ac*/ 	.word	0x00000000
        /*09b0*/ 	.short	0x010a
        /*09b2*/ 	.byte	0x04
	.zero		1


	//   ....[137]....
        /*09b4*/ 	.word	0x00004da0
        /*09b8*/ 	.word	0x000000ff
        /*09bc*/ 	.word	0x00000000
        /*09c0*/ 	.short	0x010a
        /*09c2*/ 	.byte	0x05
	.zero		1


	//   ....[138]....
        /*09c4*/ 	.word	0x00004e30
        /*09c8*/ 	.word	0x000000ff
        /*09cc*/ 	.word	0x00000000
        /*09d0*/ 	.short	0x010a
        /*09d2*/ 	.byte	0x05
	.zero		1


	//   ....[139]....
        /*09d4*/ 	.word	0x00004ed0
        /*09d8*/ 	.word	0x00000000
        /*09dc*/ 	.word	0x00000000
        /*09e0*/ 	.short	0x010a
        /*09e2*/ 	.byte	0xff
	.zero		1


	//   ....[140]....
        /*09e4*/ 	.word	0x00004f10
        /*09e8*/ 	.word	0x00000000
        /*09ec*/ 	.word	0x00000000
        /*09f0*/ 	.short	0x010a
        /*09f2*/ 	.byte	0xff
	.zero		1


	//   ....[141]....
        /*09f4*/ 	.word	0x00004f80
        /*09f8*/ 	.word	0x000000ff
        /*09fc*/ 	.word	0x00000000
        /*0a00*/ 	.short	0x0101
        /*0a02*/ 	.byte	0x04
	.zero		1


	//   ....[142]....
        /*0a04*/ 	.word	0x00004fc0
        /*0a08*/ 	.word	0x000000ff
        /*0a0c*/ 	.word	0x00000270
        /*0a10*/ 	.short	0x010a
        /*0a12*/ 	.byte	0x11
	.zero		1


	//   ....[143]....
        /*0a14*/ 	.word	0x00005010
        /*0a18*/ 	.word	0x000000ff
        /*0a1c*/ 	.word	0x00000000
        /*0a20*/ 	.short	0x0101
        /*0a22*/ 	.byte	0x04
	.zero		1


	//   ....[144]....
        /*0a24*/ 	.word	0x000054b0
        /*0a28*/ 	.word	0x0000000c
        /*0a2c*/ 	.word	0x000001f0
        /*0a30*/ 	.short	0x010a
        /*0a32*/ 	.byte	0xff
	.zero		1


	//   ....[145]....
        /*0a34*/ 	.word	0x00005620
        /*0a38*/ 	.word	0x00000000
        /*0a3c*/ 	.word	0x00000000
        /*0a40*/ 	.short	0x0101
        /*0a42*/ 	.byte	0xff
	.zero		1


	//   ....[146]....
        /*0a44*/ 	.word	0x00005ab0
        /*0a48*/ 	.word	0x000000ff
        /*0a4c*/ 	.word	0x000001e8
        /*0a50*/ 	.short	0x010a
        /*0a52*/ 	.byte	0x15
	.zero		1


	//   ....[147]....
        /*0a54*/ 	.word	0x00005c30
        /*0a58*/ 	.word	0x000000ff
        /*0a5c*/ 	.word	0x000001c0
        /*0a60*/ 	.short	0x010a
        /*0a62*/ 	.byte	0x15
	.zero		1


	//   ....[148]....
        /*0a64*/ 	.word	0x00005e30
        /*0a68*/ 	.word	0x000000ff
        /*0a6c*/ 	.word	0x000001a0
        /*0a70*/ 	.short	0x010b
        /*0a72*/ 	.byte	0x15
	.zero		1


	//   ....[149]....
        /*0a74*/ 	.word	0x00005e40
        /*0a78*/ 	.word	0x000000ff
        /*0a7c*/ 	.word	0x00000000
        /*0a80*/ 	.short	0x0101
        /*0a82*/ 	.byte	0x06
	.zero		1


	//   ....[150]....
        /*0a84*/ 	.word	0x00005e50
        /*0a88*/ 	.word	0x000000ff
        /*0a8c*/ 	.word	0x000001c8
        /*0a90*/ 	.short	0x010a
        /*0a92*/ 	.byte	0x15
	.zero		1


	//   ....[151]....
        /*0a94*/ 	.word	0x00006000
        /*0a98*/ 	.word	0x000000ff
        /*0a9c*/ 	.word	0x000001a8
        /*0aa0*/ 	.short	0x010b
        /*0aa2*/ 	.byte	0x15
	.zero		1


	//   ....[152]....
        /*0aa4*/ 	.word	0x00006010
        /*0aa8*/ 	.word	0x000000ff
        /*0aac*/ 	.word	0x00000000
        /*0ab0*/ 	.short	0x0101
        /*0ab2*/ 	.byte	0x06
	.zero		1


	//   ....[153]....
        /*0ab4*/ 	.word	0x00006020
        /*0ab8*/ 	.word	0x000000ff
        /*0abc*/ 	.word	0x000001d0
        /*0ac0*/ 	.short	0x010a
        /*0ac2*/ 	.byte	0x15
	.zero		1


	//   ....[154]....
        /*0ac4*/ 	.word	0x000061d0
        /*0ac8*/ 	.word	0x000000ff
        /*0acc*/ 	.word	0x000001b0
        /*0ad0*/ 	.short	0x010b
        /*0ad2*/ 	.byte	0x15
	.zero		1


	//   ....[155]....
        /*0ad4*/ 	.word	0x000061e0
        /*0ad8*/ 	.word	0x000000ff
        /*0adc*/ 	.word	0x00000000
        /*0ae0*/ 	.short	0x0101
        /*0ae2*/ 	.byte	0x06
	.zero		1


	//   ....[156]....
        /*0ae4*/ 	.word	0x000061f0
        /*0ae8*/ 	.word	0x000000ff
        /*0aec*/ 	.word	0x000001d8
        /*0af0*/ 	.short	0x010a
        /*0af2*/ 	.byte	0x15
	.zero		1


	//   ....[157]....
        /*0af4*/ 	.word	0x00006430
        /*0af8*/ 	.word	0x000000ff
        /*0afc*/ 	.word	0x000001b8
        /*0b00*/ 	.short	0x010b
        /*0b02*/ 	.byte	0x15
	.zero		1


	//   ....[158]....
        /*0b04*/ 	.word	0x00006440
        /*0b08*/ 	.word	0x000000ff
        /*0b0c*/ 	.word	0x00000000
        /*0b10*/ 	.short	0x0101
        /*0b12*/ 	.byte	0x25
	.zero		1


	//   ....[159]....
        /*0b14*/ 	.word	0x00006480
        /*0b18*/ 	.word	0x000000ff
        /*0b1c*/ 	.word	0x000001c0
        /*0b20*/ 	.short	0x010a
        /*0b22*/ 	.byte	0x15
	.zero		1


	//   ....[160]....
        /*0b24*/ 	.word	0x000064a0
        /*0b28*/ 	.word	0x000000ff
        /*0b2c*/ 	.word	0x000001c8
        /*0b30*/ 	.short	0x010a
        /*0b32*/ 	.byte	0x15
	.zero		1


	//   ....[161]....
        /*0b34*/ 	.word	0x000064c0
        /*0b38*/ 	.word	0x000000ff
        /*0b3c*/ 	.word	0x000001d0
        /*0b40*/ 	.short	0x010a
        /*0b42*/ 	.byte	0x15
	.zero		1


	//   ....[162]....
        /*0b44*/ 	.word	0x00006500
        /*0b48*/ 	.word	0x00000000
        /*0b4c*/ 	.word	0x000001d8
        /*0b50*/ 	.short	0x010a
        /*0b52*/ 	.byte	0xff
	.zero		1


	//   ....[163]....
        /*0b54*/ 	.word	0x00006840
        /*0b58*/ 	.word	0x00000003
        /*0b5c*/ 	.word	0x000001f0
        /*0b60*/ 	.short	0x010a
        /*0b62*/ 	.byte	0xff
	.zero		1


	//   ....[164]....
        /*0b64*/ 	.word	0x000069c0
        /*0b68*/ 	.word	0x00000000
        /*0b6c*/ 	.word	0x00000000
        /*0b70*/ 	.short	0x0101
        /*0b72*/ 	.byte	0xff
	.zero		1


	//   ....[165]....
        /*0b74*/ 	.word	0x00007500
        /*0b78*/ 	.word	0x000000ff
        /*0b7c*/ 	.word	0x000001a0
        /*0b80*/ 	.short	0x010a
        /*0b82*/ 	.byte	0x2b
	.zero		1


	//   ....[166]....
        /*0b84*/ 	.word	0x00007540
        /*0b88*/ 	.word	0x00000035
        /*0b8c*/ 	.word	0x00000210
        /*0b90*/ 	.short	0x010a
        /*0b92*/ 	.byte	0xff
	.zero		1


	//   ....[167]....
        /*0b94*/ 	.word	0x00007650
        /*0b98*/ 	.word	0x000000ff
        /*0b9c*/ 	.word	0x000001a0
        /*0ba0*/ 	.short	0x010a
        /*0ba2*/ 	.byte	0x2b
	.zero		1


	//   ....[168]....
        /*0ba4*/ 	.word	0x00007720
        /*0ba8*/ 	.word	0x00000035
        /*0bac*/ 	.word	0x00000210
        /*0bb0*/ 	.short	0x010a
        /*0bb2*/ 	.byte	0xff
	.zero		1


	//   ....[169]....
        /*0bb4*/ 	.word	0x00007ee0
        /*0bb8*/ 	.word	0x00000000
        /*0bbc*/ 	.word	0x00000000
        /*0bc0*/ 	.short	0x0101
        /*0bc2*/ 	.byte	0xff
	.zero		1


	//   ....[170]....
        /*0bc4*/ 	.word	0x00007ef0
        /*0bc8*/ 	.word	0x00000002
        /*0bcc*/ 	.word	0x000001a0
        /*0bd0*/ 	.short	0x010a
        /*0bd2*/ 	.byte	0xff
	.zero		1


	//   ....[171]....
        /*0bd4*/ 	.word	0x00007fb0
        /*0bd8*/ 	.word	0x00000002
        /*0bdc*/ 	.word	0x000001a0
        /*0be0*/ 	.short	0x010a
        /*0be2*/ 	.byte	0xff
	.zero		1


	//   ....[172]....
        /*0be4*/ 	.word	0x000087b0
        /*0be8*/ 	.word	0x00000000
        /*0bec*/ 	.word	0x00000000
        /*0bf0*/ 	.short	0x0101
        /*0bf2*/ 	.byte	0xff
	.zero		1


	//   ....[173]....
        /*0bf4*/ 	.word	0x000087d0
        /*0bf8*/ 	.word	0x00000002
        /*0bfc*/ 	.word	0x000001a0
        /*0c00*/ 	.short	0x010a
        /*0c02*/ 	.byte	0xff
	.zero		1


	//   ....[174]....
        /*0c04*/ 	.word	0x00008880
        /*0c08*/ 	.word	0x00000002
        /*0c0c*/ 	.word	0x000001a0
        /*0c10*/ 	.short	0x010a
        /*0c12*/ 	.byte	0xff
	.zero		1


	//   ....[175]....
        /*0c14*/ 	.word	0x00009080
        /*0c18*/ 	.word	0x00000000
        /*0c1c*/ 	.word	0x00000000
        /*0c20*/ 	.short	0x0101
        /*0c22*/ 	.byte	0xff
	.zero		1


	//   ....[176]....
        /*0c24*/ 	.word	0x000090a0
        /*0c28*/ 	.word	0x00000003
        /*0c2c*/ 	.word	0x000001a0
        /*0c30*/ 	.short	0x010a
        /*0c32*/ 	.byte	0xff
	.zero		1


	//   ....[177]....
        /*0c34*/ 	.word	0x00009150
        /*0c38*/ 	.word	0x00000003
        /*0c3c*/ 	.word	0x000001a0
        /*0c40*/ 	.short	0x010a
        /*0c42*/ 	.byte	0xff
	.zero		1


	//   ....[178]....
        /*0c44*/ 	.word	0x00009400
        /*0c48*/ 	.word	0x00000035
        /*0c4c*/ 	.word	0x00000000
        /*0c50*/ 	.short	0x0101
        /*0c52*/ 	.byte	0xff
	.zero		1


	//   ....[179]....
        /*0c54*/ 	.word	0x000099a0
        /*0c58*/ 	.word	0x00000000
        /*0c5c*/ 	.word	0x00000000
        /*0c60*/ 	.short	0x0101
        /*0c62*/ 	.byte	0xff
	.zero		1


	//   ....[180]....
        /*0c64*/ 	.word	0x00009c30
        /*0c68*/ 	.word	0x000000ff
        /*0c6c*/ 	.word	0x00000000
        /*0c70*/ 	.short	0x0101
        /*0c72*/ 	.byte	0x04
	.zero		1


	//   ....[181]....
        /*0c74*/ 	.word	0x00009c50
        /*0c78*/ 	.word	0x00000000
        /*0c7c*/ 	.word	0x00000260
        /*0c80*/ 	.short	0x010a
        /*0c82*/ 	.byte	0xff
	.zero		1


	//   ....[182]....
        /*0c84*/ 	.word	0x00009cb0
        /*0c88*/ 	.word	0x00000000
        /*0c8c*/ 	.word	0x000000d0
        /*0c90*/ 	.short	0x010a
        /*0c92*/ 	.byte	0xff
	.zero		1


	//   ....[183]....
        /*0c94*/ 	.word	0x00009d10
        /*0c98*/ 	.word	0x00000000
        /*0c9c*/ 	.word	0x000000d0
        /*0ca0*/ 	.short	0x010a
        /*0ca2*/ 	.byte	0xff
	.zero		1


	//   ....[184]....
        /*0ca4*/ 	.word	0x00009d60
        /*0ca8*/ 	.word	0x00000003
        /*0cac*/ 	.word	0x000001f0
        /*0cb0*/ 	.short	0x010a
        /*0cb2*/ 	.byte	0xff
	.zero		1


	//   ....[185]....
        /*0cb4*/ 	.word	0x00009dc0
        /*0cb8*/ 	.word	0x00000000
        /*0cbc*/ 	.word	0x00000000
        /*0cc0*/ 	.short	0x010a
        /*0cc2*/ 	.byte	0xff
	.zero		1


	//   ....[186]....
        /*0cc4*/ 	.word	0x00009e20
        /*0cc8*/ 	.word	0x00000000
        /*0ccc*/ 	.word	0x00000000
        /*0cd0*/ 	.short	0x010a
        /*0cd2*/ 	.byte	0xff
	.zero		1


	//   ....[187]....
        /*0cd4*/ 	.word	0x00009e80
        /*0cd8*/ 	.word	0x00000000
        /*0cdc*/ 	.word	0x00000000
        /*0ce0*/ 	.short	0x010a
        /*0ce2*/ 	.byte	0xff
	.zero		1


	//   ....[188]....
        /*0ce4*/ 	.word	0x00009ee0
        /*0ce8*/ 	.word	0x00000000
        /*0cec*/ 	.word	0x00000000
        /*0cf0*/ 	.short	0x010a
        /*0cf2*/ 	.byte	0xff
	.zero		1


	//   ....[189]....
        /*0cf4*/ 	.word	0x00009f40
        /*0cf8*/ 	.word	0x00000000
        /*0cfc*/ 	.word	0x00000000
        /*0d00*/ 	.short	0x010a
        /*0d02*/ 	.byte	0xff
	.zero		1


	//   ....[190]....
        /*0d04*/ 	.word	0x00009fa0
        /*0d08*/ 	.word	0x00000000
        /*0d0c*/ 	.word	0x00000000
        /*0d10*/ 	.short	0x010a
        /*0d12*/ 	.byte	0xff
	.zero		1


	//   ....[191]....
        /*0d14*/ 	.word	0x0000a000
        /*0d18*/ 	.word	0x00000000
        /*0d1c*/ 	.word	0x00000000
        /*0d20*/ 	.short	0x010a
        /*0d22*/ 	.byte	0xff
	.zero		1


	//   ....[192]....
        /*0d24*/ 	.word	0x0000a060
        /*0d28*/ 	.word	0x00000000
        /*0d2c*/ 	.word	0x00000000
        /*0d30*/ 	.short	0x010a
        /*0d32*/ 	.byte	0xff
	.zero		1


	//   ....[193]....
        /*0d34*/ 	.word	0x0000a0c0
        /*0d38*/ 	.word	0x00000000
        /*0d3c*/ 	.word	0x00000000
        /*0d40*/ 	.short	0x010a
        /*0d42*/ 	.byte	0xff
	.zero		1


	//   ....[194]....
        /*0d44*/ 	.word	0x0000a120
        /*0d48*/ 	.word	0x00000000
        /*0d4c*/ 	.word	0x00000000
        /*0d50*/ 	.short	0x010a
        /*0d52*/ 	.byte	0xff
	.zero		1


	//   ....[195]....
        /*0d54*/ 	.word	0x0000a180
        /*0d58*/ 	.word	0x00000000
        /*0d5c*/ 	.word	0x00000000
        /*0d60*/ 	.short	0x010a
        /*0d62*/ 	.byte	0xff
	.zero		1


	//   ....[196]....
        /*0d64*/ 	.word	0x0000a1e0
        /*0d68*/ 	.word	0x00000000
        /*0d6c*/ 	.word	0x00000000
        /*0d70*/ 	.short	0x010a
        /*0d72*/ 	.byte	0xff
	.zero		1


	//   ....[197]....
        /*0d74*/ 	.word	0x0000a240
        /*0d78*/ 	.word	0x00000000
        /*0d7c*/ 	.word	0x00000000
        /*0d80*/ 	.short	0x010a
        /*0d82*/ 	.byte	0xff
	.zero		1


	//   ....[198]....
        /*0d84*/ 	.word	0x0000a2a0
        /*0d88*/ 	.word	0x00000000
        /*0d8c*/ 	.word	0x00000000
        /*0d90*/ 	.short	0x010a
        /*0d92*/ 	.byte	0xff
	.zero		1


	//   ....[199]....
        /*0d94*/ 	.word	0x0000a300
        /*0d98*/ 	.word	0x00000000
        /*0d9c*/ 	.word	0x00000000
        /*0da0*/ 	.short	0x010a
        /*0da2*/ 	.byte	0xff
	.zero		1


	//   ....[200]....
        /*0da4*/ 	.word	0x0000a360
        /*0da8*/ 	.word	0x00000000
        /*0dac*/ 	.word	0x00000000
        /*0db0*/ 	.short	0x010a
        /*0db2*/ 	.byte	0xff
	.zero		1


	//   ....[201]....
        /*0db4*/ 	.word	0x0000a3c0
        /*0db8*/ 	.word	0x00000000
        /*0dbc*/ 	.word	0x00000000
        /*0dc0*/ 	.short	0x010a
        /*0dc2*/ 	.byte	0xff
	.zero		1


	//   ....[202]....
        /*0dc4*/ 	.word	0x0000a420
        /*0dc8*/ 	.word	0x00000000
        /*0dcc*/ 	.word	0x00000000
        /*0dd0*/ 	.short	0x010a
        /*0dd2*/ 	.byte	0xff
	.zero		1


	//   ....[203]....
        /*0dd4*/ 	.word	0x0000a480
        /*0dd8*/ 	.word	0x00000000
        /*0ddc*/ 	.word	0x00000000
        /*0de0*/ 	.short	0x010a
        /*0de2*/ 	.byte	0xff
	.zero		1


	//   ....[204]....
        /*0de4*/ 	.word	0x0000a4e0
        /*0de8*/ 	.word	0x00000000
        /*0dec*/ 	.word	0x00000000
        /*0df0*/ 	.short	0x010a
        /*0df2*/ 	.byte	0xff
	.zero		1


	//   ....[205]....
        /*0df4*/ 	.word	0x0000a540
        /*0df8*/ 	.word	0x00000000
        /*0dfc*/ 	.word	0x00000000
        /*0e00*/ 	.short	0x010a
        /*0e02*/ 	.byte	0xff
	.zero		1


	//   ....[206]....
        /*0e04*/ 	.word	0x0000a5a0
        /*0e08*/ 	.word	0x00000000
        /*0e0c*/ 	.word	0x00000000
        /*0e10*/ 	.short	0x010a
        /*0e12*/ 	.byte	0xff
	.zero		1


	//   ....[207]....
        /*0e14*/ 	.word	0x0000a600
        /*0e18*/ 	.word	0x00000000
        /*0e1c*/ 	.word	0x00000000
        /*0e20*/ 	.short	0x010a
        /*0e22*/ 	.byte	0xff
	.zero		1


	//   ....[208]....
        /*0e24*/ 	.word	0x0000a660
        /*0e28*/ 	.word	0x00000000
        /*0e2c*/ 	.word	0x00000000
        /*0e30*/ 	.short	0x010a
        /*0e32*/ 	.byte	0xff
	.zero		1


	//   ....[209]....
        /*0e34*/ 	.word	0x0000a6c0
        /*0e38*/ 	.word	0x00000000
        /*0e3c*/ 	.word	0x00000000
        /*0e40*/ 	.short	0x010a
        /*0e42*/ 	.byte	0xff
	.zero		1


	//   ....[210]....
        /*0e44*/ 	.word	0x0000a710
        /*0e48*/ 	.word	0x00000002
        /*0e4c*/ 	.word	0x00000250
        /*0e50*/ 	.short	0x010a
        /*0e52*/ 	.byte	0xff
	.zero		1


	//   ....[211]....
        /*0e54*/ 	.word	0x0000a770
        /*0e58*/ 	.word	0x00000002
        /*0e5c*/ 	.word	0x00000200
        /*0e60*/ 	.short	0x010a
        /*0e62*/ 	.byte	0xff
	.zero		1


	//   ....[212]....
        /*0e64*/ 	.word	0x0000a7c0
        /*0e68*/ 	.word	0x00000002
        /*0e6c*/ 	.word	0x000001f0
        /*0e70*/ 	.short	0x010a
        /*0e72*/ 	.byte	0xff
	.zero		1


	//   ....[213]....
        /*0e74*/ 	.word	0x0000a820
        /*0e78*/ 	.word	0x00000000
        /*0e7c*/ 	.word	0x00000200
        /*0e80*/ 	.short	0x010a
        /*0e82*/ 	.byte	0xff
	.zero		1


	//   ....[214]....
        /*0e84*/ 	.word	0x0000a880
        /*0e88*/ 	.word	0x00000005
        /*0e8c*/ 	.word	0x00000008
        /*0e90*/ 	.short	0x010a
        /*0e92*/ 	.byte	0xff
	.zero		1


	//   ....[215]....
        /*0e94*/ 	.word	0x0000a960
        /*0e98*/ 	.word	0x00000000
        /*0e9c*/ 	.word	0x00000008
        /*0ea0*/ 	.short	0x010a
        /*0ea2*/ 	.byte	0xff
	.zero		1


	//   ....[216]....
        /*0ea4*/ 	.word	0x0000a9b0
        /*0ea8*/ 	.word	0x00000000
        /*0eac*/ 	.word	0x000001f0
        /*0eb0*/ 	.short	0x010a
        /*0eb2*/ 	.byte	0xff
	.zero		1


	//   ....[217]....
        /*0eb4*/ 	.word	0x0000aa10
        /*0eb8*/ 	.word	0x00000000
        /*0ebc*/ 	.word	0x00000230
        /*0ec0*/ 	.short	0x010a
        /*0ec2*/ 	.byte	0xff
	.zero		1


	//   ....[218]....
        /*0ec4*/ 	.word	0x0000aa70
        /*0ec8*/ 	.word	0x00000000
        /*0ecc*/ 	.word	0x00000000
        /*0ed0*/ 	.short	0x010a
        /*0ed2*/ 	.byte	0xff
	.zero		1


	//   ....[219]....
        /*0ed4*/ 	.word	0x0000aad0
        /*0ed8*/ 	.word	0x00000000
        /*0edc*/ 	.word	0x00000000
        /*0ee0*/ 	.short	0x010a
        /*0ee2*/ 	.byte	0xff
	.zero		1


	//   ....[220]....
        /*0ee4*/ 	.word	0x0000ab30
        /*0ee8*/ 	.word	0x00000000
        /*0eec*/ 	.word	0x00000000
        /*0ef0*/ 	.short	0x010a
        /*0ef2*/ 	.byte	0xff
	.zero		1


	//   ....[221]....
        /*0ef4*/ 	.word	0x0000ab90
        /*0ef8*/ 	.word	0x00000000
        /*0efc*/ 	.word	0x00000000
        /*0f00*/ 	.short	0x010a
        /*0f02*/ 	.byte	0xff
	.zero		1


	//   ....[222]....
        /*0f04*/ 	.word	0x0000abf0
        /*0f08*/ 	.word	0x00000000
        /*0f0c*/ 	.word	0x00000270
        /*0f10*/ 	.short	0x010a
        /*0f12*/ 	.byte	0xff
	.zero		1


	//   ....[223]....
        /*0f14*/ 	.word	0x0000ac40
        /*0f18*/ 	.word	0x0000000c
        /*0f1c*/ 	.word	0x000001f0
        /*0f20*/ 	.short	0x010a
        /*0f22*/ 	.byte	0xff
	.zero		1


	//   ....[224]....
        /*0f24*/ 	.word	0x0000aca0
        /*0f28*/ 	.word	0x00000000
        /*0f2c*/ 	.word	0x000001e8
        /*0f30*/ 	.short	0x010a
        /*0f32*/ 	.byte	0xff
	.zero		1


	//   ....[225]....
        /*0f34*/ 	.word	0x0000ad00
        /*0f38*/ 	.word	0x00000000
        /*0f3c*/ 	.word	0x000001c0
        /*0f40*/ 	.short	0x010a
        /*0f42*/ 	.byte	0xff
	.zero		1


	//   ....[226]....
        /*0f44*/ 	.word	0x0000ad60
        /*0f48*/ 	.word	0x00000000
        /*0f4c*/ 	.word	0x000001c8
        /*0f50*/ 	.short	0x010a
        /*0f52*/ 	.byte	0xff
	.zero		1


	//   ....[227]....
        /*0f54*/ 	.word	0x0000adc0
        /*0f58*/ 	.word	0x00000000
        /*0f5c*/ 	.word	0x000001d0
        /*0f60*/ 	.short	0x010a
        /*0f62*/ 	.byte	0xff
	.zero		1


	//   ....[228]....
        /*0f64*/ 	.word	0x0000ae20
        /*0f68*/ 	.word	0x00000000
        /*0f6c*/ 	.word	0x000001d8
        /*0f70*/ 	.short	0x010a
        /*0f72*/ 	.byte	0xff
	.zero		1


	//   ....[229]....
        /*0f74*/ 	.word	0x0000ae80
        /*0f78*/ 	.word	0x00000000
        /*0f7c*/ 	.word	0x000001c0
        /*0f80*/ 	.short	0x010a
        /*0f82*/ 	.byte	0xff
	.zero		1


	//   ....[230]....
        /*0f84*/ 	.word	0x0000aee0
        /*0f88*/ 	.word	0x00000000
        /*0f8c*/ 	.word	0x000001c8
        /*0f90*/ 	.short	0x010a
        /*0f92*/ 	.byte	0xff
	.zero		1


	//   ....[231]....
        /*0f94*/ 	.word	0x0000af40
        /*0f98*/ 	.word	0x00000000
        /*0f9c*/ 	.word	0x000001d0
        /*0fa0*/ 	.short	0x010a
        /*0fa2*/ 	.byte	0xff
	.zero		1


	//   ....[232]....
        /*0fa4*/ 	.word	0x0000af90
        /*0fa8*/ 	.word	0x00000003
        /*0fac*/ 	.word	0x000001f0
        /*0fb0*/ 	.short	0x010a
        /*0fb2*/ 	.byte	0xff
	.zero		1


	//   ....[233]....
        /*0fb4*/ 	.word	0x0000aff0
        /*0fb8*/ 	.word	0x00000002
        /*0fbc*/ 	.word	0x000001a0
        /*0fc0*/ 	.short	0x010a
        /*0fc2*/ 	.byte	0xff
	.zero		1


	//   ....[234]....
        /*0fc4*/ 	.word	0x0000b040
        /*0fc8*/ 	.word	0x00000035
        /*0fcc*/ 	.word	0x00000210
        /*0fd0*/ 	.short	0x010a
        /*0fd2*/ 	.byte	0xff
	.zero		1


	//   ....[235]....
        /*0fd4*/ 	.word	0x0000b090
        /*0fd8*/ 	.word	0x00000002
        /*0fdc*/ 	.word	0x000001a0
        /*0fe0*/ 	.short	0x010a
        /*0fe2*/ 	.byte	0xff
	.zero		1


	//   ....[236]....
        /*0fe4*/ 	.word	0x0000b0e0
        /*0fe8*/ 	.word	0x00000002
        /*0fec*/ 	.word	0x000001a0
        /*0ff0*/ 	.short	0x010a
        /*0ff2*/ 	.byte	0xff
	.zero		1


	//   ....[237]....
        /*0ff4*/ 	.word	0x0000b130
        /*0ff8*/ 	.word	0x00000003
        /*0ffc*/ 	.word	0x000001a0
        /*1000*/ 	.short	0x010a
        /*1002*/ 	.byte	0xff
	.zero		1


	//----- nvinfo : EIATTR_NUM_MBARRIERS
	.align		4
.L_47:
        /*1004*/ 	.byte	0x03, 0x38
        /*1006*/ 	.short	0x004f


	//----- nvinfo : EIATTR_EXIT_INSTR_OFFSETS
	.align		4
        /*1008*/ 	.byte	0x04, 0x1c
        /*100a*/ 	.short	(.L_49 - .L_48)


	//   ....[0]....
.L_48:
        /*100c*/ 	.word	0x00003a50


	//   ....[1]....
        /*1010*/ 	.word	0x00003f40


	//   ....[2]....
        /*1014*/ 	.word	0x00003fa0


	//   ....[3]....
        /*1018*/ 	.word	0x00005240


	//   ....[4]....
        /*101c*/ 	.word	0x00006530


	//   ....[5]....
        /*1020*/ 	.word	0x00006570


	//   ....[6]....
        /*1024*/ 	.word	0x00009b20


	//   ....[7]....
        /*1028*/ 	.word	0x00009ba0


	//   ....[8]....
        /*102c*/ 	.word	0x00009bd0


	//   ....[9]....
        /*1030*/ 	.word	0x00009c40


	//----- nvinfo : EIATTR_MAX_THREADS
	.align		4
.L_49:
        /*1034*/ 	.byte	0x04, 0x05
        /*1036*/ 	.short	(.L_51 - .L_50)
.L_50:
        /*1038*/ 	.word	0x00000100
        /*103c*/ 	.word	0x00000001
        /*1040*/ 	.word	0x00000001


	//----- nvinfo : EIATTR_CRS_STACK_SIZE
	.align		4
.L_51:
        /*1044*/ 	.byte	0x04, 0x1e
        /*1046*/ 	.short	(.L_53 - .L_52)
.L_52:
        /*1048*/ 	.word	0x00000000


	//----- nvinfo : EIATTR_CBANK_PARAM_SIZE
	.align		4
.L_53:
        /*104c*/ 	.byte	0x03, 0x19
        /*104e*/ 	.short	0x0800


	//----- nvinfo : EIATTR_PARAM_CBANK
	.align		4
        /*1050*/ 	.byte	0x04, 0x0a
        /*1052*/ 	.short	(.L_55 - .L_54)
	.align		4
.L_54:
        /*1054*/ 	.word	index@(.nv.constant0._ZN7cutlass13device_kernelINS_4gemm6kernel13GemmUniversalIN4cute5tupleIJiiiiEEENS1_10collective13CollectiveMmaINS1_35MainloopSm100TmaUmmaWarpSpecializedILi26ELi2ELi4ENS5_IJNS4_1CILi2EEESB_NSA_ILi1EEEEEEEENS5_IJNSA_ILi128EEESF_NSA_ILi32EEEEEENS_6half_tENS5_IJlSC_lEEESI_SJ_NS4_8TiledMMAINS4_8MMA_AtomIJNS4_26SM100_MMA_F16BF16_2x1SM_SSISI_SI_fLi128ELi128ELNS4_4UMMA5MajorE0ELSO_0ELNSN_7ScaleInE0ELSP_0EEEEEENS4_6LayoutINS5_IJSC_SC_SC_EEENS5_IJNSA_ILi0EEESU_SU_EEEEENS5_IJNS4_10UnderscoreESX_SX_EEEEENS4_28SM100_TMA_2SM_LOAD_MULTICASTENS4_14ComposedLayoutINS4_7SwizzleILi2ELi4ELi3EEENS4_18smem_ptr_flag_bitsILi16EEENSS_INS5_IJNSA_ILi8EEESG_EEENS5_IJSG_SC_EEEEEEEvNS4_8identityENS4_18SM100_TMA_2SM_LOADES1A_vS1B_EENS_8epilogue10collective18CollectiveEpilogueINS1E_23Sm100TmaWarpSpecializedILi4ELi2ELi16ELb1ELb0EEEJNS5_IJNSA_ILi64EEESF_SG_EEENS5_IJNSS_IS1J_SC_EENSS_INS5_IJNSA_ILi16EEESB_EEENS5_IJSC_S1J_EEEEEEEESI_SJ_SI_SJ_NS1E_6fusion15FusionCallbacksIS1I_NS1R_17LinearCombinationISI_fSI_fLNS_15FloatRoundStyleE2EEES1K_S1Q_JEEENS4_5SM1004TMEM4LOAD26SM100_TMEM_LOAD_32dp32b16xENS4_13SM90_TMA_LOADENS11_INS12_ILi1ELi4ELi3EEES15_NSS_INS5_IJS16_S1M_EEENS5_IJS1M_SC_EEEEEEENS4_39AutoVectorizingCopyWithAssumedAlignmentILi128EEENS4_14SM90_TMA_STOREES26_S28_S28_EEEvvEEEEvNT_6ParamsE)
        /*1058*/ 	.short	0x0380
        /*105a*/ 	.short	0x0800


	//----- nvinfo : EIATTR_SW_WAR
	.align		4
.L_55:
        /*105c*/ 	.byte	0x04, 0x36
        /*105e*/ 	.short	(.L_57 - .L_56)
.L_56:
        /*1060*/ 	.word	0x00000008
.L_57:


//--------------------- .nv.callgraph             --------------------------
	.section	.nv.callgraph,"",@"SHT_CUDA_CALLGRAPH"
	.align	4
	.sectionentsize	8
	.align		4
        /*0000*/ 	.word	0x00000000
	.align		4
        /*0004*/ 	.word	0xffffffff
	.align		4
        /*0008*/ 	.word	index@(_ZN7cutlass13device_kernelINS_4gemm6kernel13GemmUniversalIN4cute5tupleIJiiiiEEENS1_10collective13CollectiveMmaINS1_35MainloopSm100TmaUmmaWarpSpecializedILi26ELi2ELi4ENS5_IJNS4_1CILi2EEESB_NSA_ILi1EEEEEEEENS5_IJNSA_ILi128EEESF_NSA_ILi32EEEEEENS_6half_tENS5_IJlSC_lEEESI_SJ_NS4_8TiledMMAINS4_8MMA_AtomIJNS4_26SM100_MMA_F16BF16_2x1SM_SSISI_SI_fLi128ELi128ELNS4_4UMMA5MajorE0ELSO_0ELNSN_7ScaleInE0ELSP_0EEEEEENS4_6LayoutINS5_IJSC_SC_SC_EEENS5_IJNSA_ILi0EEESU_SU_EEEEENS5_IJNS4_10UnderscoreESX_SX_EEEEENS4_28SM100_TMA_2SM_LOAD_MULTICASTENS4_14ComposedLayoutINS4_7SwizzleILi2ELi4ELi3EEENS4_18smem_ptr_flag_bitsILi16EEENSS_INS5_IJNSA_ILi8EEESG_EEENS5_IJSG_SC_EEEEEEEvNS4_8identityENS4_18SM100_TMA_2SM_LOADES1A_vS1B_EENS_8epilogue10collective18CollectiveEpilogueINS1E_23Sm100TmaWarpSpecializedILi4ELi2ELi16ELb1ELb0EEEJNS5_IJNSA_ILi64EEESF_SG_EEENS5_IJNSS_IS1J_SC_EENSS_INS5_IJNSA_ILi16EEESB_EEENS5_IJSC_S1J_EEEEEEEESI_SJ_SI_SJ_NS1E_6fusion15FusionCallbacksIS1I_NS1R_17LinearCombinationISI_fSI_fLNS_15FloatRoundStyleE2EEES1K_S1Q_JEEENS4_5SM1004TMEM4LOAD26SM100_TMEM_LOAD_32dp32b16xENS4_13SM90_TMA_LOADENS11_INS12_ILi1ELi4ELi3EEES15_NSS_INS5_IJS16_S1M_EEENS5_IJS1M_SC_EEEEEEENS4_39AutoVectorizingCopyWithAssumedAlignmentILi128EEENS4_14SM90_TMA_STOREES26_S28_S28_EEEvvEEEEvNT_6ParamsE)
	.align		4
        /*000c*/ 	.word	index@(__assertfail)
	.align		4
        /*0010*/ 	.word	0x00000000
	.align		4
        /*0014*/ 	.word	0xfffffffe
	.align		4
        /*0018*/ 	.word	0x00000000
	.align		4
        /*001c*/ 	.word	0xfffffffd
	.align		4
        /*0020*/ 	.word	0x00000000
	.align		4
        /*0024*/ 	.word	0xfffffffc


//--------------------- .nv.constant4             --------------------------
	.section	.nv.constant4,"a",@progbits
	.align	8
	.align		8
.nv.constant4:
        /*0000*/ 	.dword	__assertfail
	.align		8
        /*0008*/ 	.dword	__unnamed_1
	.align		8
        /*0010*/ 	.dword	__unnamed_2
	.align		8
        /*0018*/ 	.dword	_ZN39_INTERNAL_b1213dc2_4_k_cu_54d49d94_68234cuda3std3__45__cpo5beginE
	.align		8
        /*0020*/ 	.dword	_ZN39_INTERNAL_b1213dc2_4_k_cu_54d49d94_68234cuda3std3__45__cpo3endE
	.align		8
        /*0028*/ 	.dword	_ZN39_INTERNAL_b1213dc2_4_k_cu_54d49d94_68234cuda3std3__45__cpo6cbeginE
	.align		8
        /*0030*/ 	.dword	_ZN39_INTERNAL_b1213dc2_4_k_cu_54d49d94_68234cuda3std3__45__cpo4cendE
	.align		8
        /*0038*/ 	.dword	_ZN39_INTERNAL_b1213dc2_4_k_cu_54d49d94_68234cuda3std3__441_GLOBAL__N__b1213dc2_4_k_cu_54d49d94_68236ignoreE
	.align		8
        /*0040*/ 	.dword	_ZN39_INTERNAL_b1213dc2_4_k_cu_54d49d94_68234cuda3std3__419piecewise_constructE
	.align		8
        /*0048*/ 	.dword	_ZN39_INTERNAL_b1213dc2_4_k_cu_54d49d94_68234cuda3std3__48in_placeE
	.align		8
        /*0050*/ 	.dword	_ZN39_INTERNAL_b1213dc2_4_k_cu_54d49d94_68234cuda3std6ranges3__45__cpo4swapE
	.align		8
        /*0058*/ 	.dword	_ZN39_INTERNAL_b1213dc2_4_k_cu_54d49d94_68234cuda3std6ranges3__45__cpo9iter_moveE
	.align		8
        /*0060*/ 	.dword	_ZN39_INTERNAL_b1213dc2_4_k_cu_54d49d94_68234cute7productE
	.align		8
        /*0068*/ 	.dword	_ZN39_INTERNAL_b1213dc2_4_k_cu_54d49d94_68234cute1_E
	.align		8
        /*0070*/ 	.dword	$str$25
	.align		8
        /*0078*/ 	.dword	$str$26
	.align		8
        /*0080*/ 	.dword	$str$27
	.align		8
        /*0088*/ 	.dword	$str$28


//--------------------- .text._ZN7cutlass13device_kernelINS_4gemm6kernel13GemmUniversalIN4cute5tupleIJiiiiEEENS1_10collective13CollectiveMmaINS1_35MainloopSm100TmaUmmaWarpSpecializedILi26ELi2ELi4ENS5_IJNS4_1CILi2EEESB_NSA_ILi1EEEEEEEENS5_IJNSA_ILi128EEESF_NSA_ILi32EEEEEENS_6half_tENS5_IJlSC_lEEESI_SJ_NS4_8TiledMMAINS4_8MMA_AtomIJNS4_26SM100_MMA_F16BF16_2x1SM_SSISI_SI_fLi128ELi128ELNS4_4UMMA5MajorE0ELSO_0ELNSN_7ScaleInE0ELSP_0EEEEEENS4_6LayoutINS5_IJSC_SC_SC_EEENS5_IJNSA_ILi0EEESU_SU_EEEEENS5_IJNS4_10UnderscoreESX_SX_EEEEENS4_28SM100_TMA_2SM_LOAD_MULTICASTENS4_14ComposedLayoutINS4_7SwizzleILi2ELi4ELi3EEENS4_18smem_ptr_flag_bitsILi16EEENSS_INS5_IJNSA_ILi8EEESG_EEENS5_IJSG_SC_EEEEEEEvNS4_8identityENS4_18SM100_TMA_2SM_LOADES1A_vS1B_EENS_8epilogue10collective18CollectiveEpilogueINS1E_23Sm100TmaWarpSpecializedILi4ELi2ELi16ELb1ELb0EEEJNS5_IJNSA_ILi64EEESF_SG_EEENS5_IJNSS_IS1J_SC_EENSS_INS5_IJNSA_ILi16EEESB_EEENS5_IJSC_S1J_EEEEEEEESI_SJ_SI_SJ_NS1E_6fusion15FusionCallbacksIS1I_NS1R_17LinearCombinationISI_fSI_fLNS_15FloatRoundStyleE2EEES1K_S1Q_JEEENS4_5SM1004TMEM4LOAD26SM100_TMEM_LOAD_32dp32b16xENS4_13SM90_TMA_LOADENS11_INS12_ILi1ELi4ELi3EEES15_NSS_INS5_IJS16_S1M_EEENS5_IJS1M_SC_EEEEEEENS4_39AutoVectorizingCopyWithAssumedAlignmentILi128EEENS4_14SM90_TMA_STOREES26_S28_S28_EEEvvEEEEvNT_6ParamsE --------------------------
	.section	.text._ZN7cutlass13device_kernelINS_4gemm6kernel13GemmUniversalIN4cute5tupleIJiiiiEEENS1_10collective13CollectiveMmaINS1_35MainloopSm100TmaUmmaWarpSpecializedILi26ELi2ELi4ENS5_IJNS4_1CILi2EEESB_NSA_ILi1EEEEEEEENS5_IJNSA_ILi128EEESF_NSA_ILi32EEEEEENS_6half_tENS5_IJlSC_lEEESI_SJ_NS4_8TiledMMAINS4_8MMA_AtomIJNS4_26SM100_MMA_F16BF16_2x1SM_SSISI_SI_fLi128ELi128ELNS4_4UMMA5MajorE0ELSO_0ELNSN_7ScaleInE0ELSP_0EEEEEENS4_6LayoutINS5_IJSC_SC_SC_EEENS5_IJNSA_ILi0EEESU_SU_EEEEENS5_IJNS4_10UnderscoreESX_SX_EEEEENS4_28SM100_TMA_2SM_LOAD_MULTICASTENS4_14ComposedLayoutINS4_7SwizzleILi2ELi4ELi3EEENS4_18smem_ptr_flag_bitsILi16EEENSS_INS5_IJNSA_ILi8EEESG_EEENS5_IJSG_SC_EEEEEEEvNS4_8identityENS4_18SM100_TMA_2SM_LOADES1A_vS1B_EENS_8epilogue10collective18CollectiveEpilogueINS1E_23Sm100TmaWarpSpecializedILi4ELi2ELi16ELb1ELb0EEEJNS5_IJNSA_ILi64EEESF_SG_EEENS5_IJNSS_IS1J_SC_EENSS_INS5_IJNSA_ILi16EEESB_EEENS5_IJSC_S1J_EEEEEEEESI_SJ_SI_SJ_NS1E_6fusion15FusionCallbacksIS1I_NS1R_17LinearCombinationISI_fSI_fLNS_15FloatRoundStyleE2EEES1K_S1Q_JEEENS4_5SM1004TMEM4LOAD26SM100_TMEM_LOAD_32dp32b16xENS4_13SM90_TMA_LOADENS11_INS12_ILi1ELi4ELi3EEES15_NSS_INS5_IJS16_S1M_EEENS5_IJS1M_SC_EEEEEEENS4_39AutoVectorizingCopyWithAssumedAlignmentILi128EEENS4_14SM90_TMA_STOREES26_S28_S28_EEEvvEEEEvNT_6ParamsE,"ax",@progbits
	.align	128
.text._ZN7cutlass13device_kernelINS_4gemm6kernel13GemmUniversalIN4cute5tupleIJiiiiEEENS1_10collective13CollectiveMmaINS1_35MainloopSm100TmaUmmaWarpSpecializedILi26ELi2ELi4ENS5_IJNS4_1CILi2EEESB_NSA_ILi1EEEEEEEENS5_IJNSA_ILi128EEESF_NSA_ILi32EEEEEENS_6half_tENS5_IJlSC_lEEESI_SJ_NS4_8TiledMMAINS4_8MMA_AtomIJNS4_26SM100_MMA_F16BF16_2x1SM_SSISI_SI_fLi128ELi128ELNS4_4UMMA5MajorE0ELSO_0ELNSN_7ScaleInE0ELSP_0EEEEEENS4_6LayoutINS5_IJSC_SC_SC_EEENS5_IJNSA_ILi0EEESU_SU_EEEEENS5_IJNS4_10UnderscoreESX_SX_EEEEENS4_28SM100_TMA_2SM_LOAD_MULTICASTENS4_14ComposedLayoutINS4_7SwizzleILi2ELi4ELi3EEENS4_18smem_ptr_flag_bitsILi16EEENSS_INS5_IJNSA_ILi8EEESG_EEENS5_IJSG_SC_EEEEEEEvNS4_8identityENS4_18SM100_TMA_2SM_LOADES1A_vS1B_EENS_8epilogue10collective18CollectiveEpilogueINS1E_23Sm100TmaWarpSpecializedILi4ELi2ELi16ELb1ELb0EEEJNS5_IJNSA_ILi64EEESF_SG_EEENS5_IJNSS_IS1J_SC_EENSS_INS5_IJNSA_ILi16EEESB_EEENS5_IJSC_S1J_EEEEEEEESI_SJ_SI_SJ_NS1E_6fusion15FusionCallbacksIS1I_NS1R_17LinearCombinationISI_fSI_fLNS_15FloatRoundStyleE2EEES1K_S1Q_JEEENS4_5SM1004TMEM4LOAD26SM100_TMEM_LOAD_32dp32b16xENS4_13SM90_TMA_LOADENS11_INS12_ILi1ELi4ELi3EEES15_NSS_INS5_IJS16_S1M_EEENS5_IJS1M_SC_EEEEEEENS4_39AutoVectorizingCopyWithAssumedAlignmentILi128EEENS4_14SM90_TMA_STOREES26_S28_S28_EEEvvEEEEvNT_6ParamsE:
        .type           _ZN7cutlass13device_kernelINS_4gemm6kernel13GemmUniversalIN4cute5tupleIJiiiiEEENS1_10collective13CollectiveMmaINS1_35MainloopSm100TmaUmmaWarpSpecializedILi26ELi2ELi4ENS5_IJNS4_1CILi2EEESB_NSA_ILi1EEEEEEEENS5_IJNSA_ILi128EEESF_NSA_ILi32EEEEEENS_6half_tENS5_IJlSC_lEEESI_SJ_NS4_8TiledMMAINS4_8MMA_AtomIJNS4_26SM100_MMA_F16BF16_2x1SM_SSISI_SI_fLi128ELi128ELNS4_4UMMA5MajorE0ELSO_0ELNSN_7ScaleInE0ELSP_0EEEEEENS4_6LayoutINS5_IJSC_SC_SC_EEENS5_IJNSA_ILi0EEESU_SU_EEEEENS5_IJNS4_10UnderscoreESX_SX_EEEEENS4_28SM100_TMA_2SM_LOAD_MULTICASTENS4_14ComposedLayoutINS4_7SwizzleILi2ELi4ELi3EEENS4_18smem_ptr_flag_bitsILi16EEENSS_INS5_IJNSA_ILi8EEESG_EEENS5_IJSG_SC_EEEEEEEvNS4_8identityENS4_18SM100_TMA_2SM_LOADES1A_vS1B_EENS_8epilogue10collective18CollectiveEpilogueINS1E_23Sm100TmaWarpSpecializedILi4ELi2ELi16ELb1ELb0EEEJNS5_IJNSA_ILi64EEESF_SG_EEENS5_IJNSS_IS1J_SC_EENSS_INS5_IJNSA_ILi16EEESB_EEENS5_IJSC_S1J_EEEEEEEESI_SJ_SI_SJ_NS1E_6fusion15FusionCallbacksIS1I_NS1R_17LinearCombinationISI_fSI_fLNS_15FloatRoundStyleE2EEES1K_S1Q_JEEENS4_5SM1004TMEM4LOAD26SM100_TMEM_LOAD_32dp32b16xENS4_13SM90_TMA_LOADENS11_INS12_ILi1ELi4ELi3EEES15_NSS_INS5_IJS16_S1M_EEENS5_IJS1M_SC_EEEEEEENS4_39AutoVectorizingCopyWithAssumedAlignmentILi128EEENS4_14SM90_TMA_STOREES26_S28_S28_EEEvvEEEEvNT_6ParamsE,@function
        .size           _ZN7cutlass13device_kernelINS_4gemm6kernel13GemmUniversalIN4cute5tupleIJiiiiEEENS1_10collective13CollectiveMmaINS1_35MainloopSm100TmaUmmaWarpSpecializedILi26ELi2ELi4ENS5_IJNS4_1CILi2EEESB_NSA_ILi1EEEEEEEENS5_IJNSA_ILi128EEESF_NSA_ILi32EEEEEENS_6half_tENS5_IJlSC_lEEESI_SJ_NS4_8TiledMMAINS4_8MMA_AtomIJNS4_26SM100_MMA_F16BF16_2x1SM_SSISI_SI_fLi128ELi128ELNS4_4UMMA5MajorE0ELSO_0ELNSN_7ScaleInE0ELSP_0EEEEEENS4_6LayoutINS5_IJSC_SC_SC_EEENS5_IJNSA_ILi0EEESU_SU_EEEEENS5_IJNS4_10UnderscoreESX_SX_EEEEENS4_28SM100_TMA_2SM_LOAD_MULTICASTENS4_14ComposedLayoutINS4_7SwizzleILi2ELi4ELi3EEENS4_18smem_ptr_flag_bitsILi16EEENSS_INS5_IJNSA_ILi8EEESG_EEENS5_IJSG_SC_EEEEEEEvNS4_8identityENS4_18SM100_TMA_2SM_LOADES1A_vS1B_EENS_8epilogue10collective18CollectiveEpilogueINS1E_23Sm100TmaWarpSpecializedILi4ELi2ELi16ELb1ELb0EEEJNS5_IJNSA_ILi64EEESF_SG_EEENS5_IJNSS_IS1J_SC_EENSS_INS5_IJNSA_ILi16EEESB_EEENS5_IJSC_S1J_EEEEEEEESI_SJ_SI_SJ_NS1E_6fusion15FusionCallbacksIS1I_NS1R_17LinearCombinationISI_fSI_fLNS_15FloatRoundStyleE2EEES1K_S1Q_JEEENS4_5SM1004TMEM4LOAD26SM100_TMEM_LOAD_32dp32b16xENS4_13SM90_TMA_LOADENS11_INS12_ILi1ELi4ELi3EEES15_NSS_INS5_IJS16_S1M_EEENS5_IJS1M_SC_EEEEEEENS4_39AutoVectorizingCopyWithAssumedAlignmentILi128EEENS4_14SM90_TMA_STOREES26_S28_S28_EEEvvEEEEvNT_6ParamsE,(.L_x_264 - _ZN7cutlass13device_kernelINS_4gemm6kernel13GemmUniversalIN4cute5tupleIJiiiiEEENS1_10collective13CollectiveMmaINS1_35MainloopSm100TmaUmmaWarpSpecializedILi26ELi2ELi4ENS5_IJNS4_1CILi2EEESB_NSA_ILi1EEEEEEEENS5_IJNSA_ILi128EEESF_NSA_ILi32EEEEEENS_6half_tENS5_IJlSC_lEEESI_SJ_NS4_8TiledMMAINS4_8MMA_AtomIJNS4_26SM100_MMA_F16BF16_2x1SM_SSISI_SI_fLi128ELi128ELNS4_4UMMA5MajorE0ELSO_0ELNSN_7ScaleInE0ELSP_0EEEEEENS4_6LayoutINS5_IJSC_SC_SC_EEENS5_IJNSA_ILi0EEESU_SU_EEEEENS5_IJNS4_10UnderscoreESX_SX_EEEEENS4_28SM100_TMA_2SM_LOAD_MULTICASTENS4_14ComposedLayoutINS4_7SwizzleILi2ELi4ELi3EEENS4_18smem_ptr_flag_bitsILi16EEENSS_INS5_IJNSA_ILi8EEESG_EEENS5_IJSG_SC_EEEEEEEvNS4_8identityENS4_18SM100_TMA_2SM_LOADES1A_vS1B_EENS_8epilogue10collective18CollectiveEpilogueINS1E_23Sm100TmaWarpSpecializedILi4ELi2ELi16ELb1ELb0EEEJNS5_IJNSA_ILi64EEESF_SG_EEENS5_IJNSS_IS1J_SC_EENSS_INS5_IJNSA_ILi16EEESB_EEENS5_IJSC_S1J_EEEEEEEESI_SJ_SI_SJ_NS1E_6fusion15FusionCallbacksIS1I_NS1R_17LinearCombinationISI_fSI_fLNS_15FloatRoundStyleE2EEES1K_S1Q_JEEENS4_5SM1004TMEM4LOAD26SM100_TMEM_LOAD_32dp32b16xENS4_13SM90_TMA_LOADENS11_INS12_ILi1ELi4ELi3EEES15_NSS_INS5_IJS16_S1M_EEENS5_IJS1M_SC_EEEEEEENS4_39AutoVectorizingCopyWithAssumedAlignmentILi128EEENS4_14SM90_TMA_STOREES26_S28_S28_EEEvvEEEEvNT_6ParamsE)
        .other          _ZN7cutlass13device_kernelINS_4gemm6kernel13GemmUniversalIN4cute5tupleIJiiiiEEENS1_10collective13CollectiveMmaINS1_35MainloopSm100TmaUmmaWarpSpecializedILi26ELi2ELi4ENS5_IJNS4_1CILi2EEESB_NSA_ILi1EEEEEEEENS5_IJNSA_ILi128EEESF_NSA_ILi32EEEEEENS_6half_tENS5_IJlSC_lEEESI_SJ_NS4_8TiledMMAINS4_8MMA_AtomIJNS4_26SM100_MMA_F16BF16_2x1SM_SSISI_SI_fLi128ELi128ELNS4_4UMMA5MajorE0ELSO_0ELNSN_7ScaleInE0ELSP_0EEEEEENS4_6LayoutINS5_IJSC_SC_SC_EEENS5_IJNSA_ILi0EEESU_SU_EEEEENS5_IJNS4_10UnderscoreESX_SX_EEEEENS4_28SM100_TMA_2SM_LOAD_MULTICASTENS4_14ComposedLayoutINS4_7SwizzleILi2ELi4ELi3EEENS4_18smem_ptr_flag_bitsILi16EEENSS_INS5_IJNSA_ILi8EEESG_EEENS5_IJSG_SC_EEEEEEEvNS4_8identityENS4_18SM100_TMA_2SM_LOADES1A_vS1B_EENS_8epilogue10collective18CollectiveEpilogueINS1E_23Sm100TmaWarpSpecializedILi4ELi2ELi16ELb1ELb0EEEJNS5_IJNSA_ILi64EEESF_SG_EEENS5_IJNSS_IS1J_SC_EENSS_INS5_IJNSA_ILi16EEESB_EEENS5_IJSC_S1J_EEEEEEEESI_SJ_SI_SJ_NS1E_6fusion15FusionCallbacksIS1I_NS1R_17LinearCombinationISI_fSI_fLNS_15FloatRoundStyleE2EEES1K_S1Q_JEEENS4_5SM1004TMEM4LOAD26SM100_TMEM_LOAD_32dp32b16xENS4_13SM90_TMA_LOADENS11_INS12_ILi1ELi4ELi3EEES15_NSS_INS5_IJS16_S1M_EEENS5_IJS1M_SC_EEEEEEENS4_39AutoVectorizingCopyWithAssumedAlignmentILi128EEENS4_14SM90_TMA_STOREES26_S28_S28_EEEvvEEEEvNT_6ParamsE,@"STO_CUDA_ENTRY STV_DEFAULT"
_ZN7cutlass13device_kernelINS_4gemm6kernel13GemmUniversalIN4cute5tupleIJiiiiEEENS1_10collective13CollectiveMmaINS1_35MainloopSm100TmaUmmaWarpSpecializedILi26ELi2ELi4ENS5_IJNS4_1CILi2EEESB_NSA_ILi1EEEEEEEENS5_IJNSA_ILi128EEESF_NSA_ILi32EEEEEENS_6half_tENS5_IJlSC_lEEESI_SJ_NS4_8TiledMMAINS4_8MMA_AtomIJNS4_26SM100_MMA_F16BF16_2x1SM_SSISI_SI_fLi128ELi128ELNS4_4UMMA5MajorE0ELSO_0ELNSN_7ScaleInE0ELSP_0EEEEEENS4_6LayoutINS5_IJSC_SC_SC_EEENS5_IJNSA_ILi0EEESU_SU_EEEEENS5_IJNS4_10UnderscoreESX_SX_EEEEENS4_28SM100_TMA_2SM_LOAD_MULTICASTENS4_14ComposedLayoutINS4_7SwizzleILi2ELi4ELi3EEENS4_18smem_ptr_flag_bitsILi16EEENSS_INS5_IJNSA_ILi8EEESG_EEENS5_IJSG_SC_EEEEEEEvNS4_8identityENS4_18SM100_TMA_2SM_LOADES1A_vS1B_EENS_8epilogue10collective18CollectiveEpilogueINS1E_23Sm100TmaWarpSpecializedILi4ELi2ELi16ELb1ELb0EEEJNS5_IJNSA_ILi64EEESF_SG_EEENS5_IJNSS_IS1J_SC_EENSS_INS5_IJNSA_ILi16EEESB_EEENS5_IJSC_S1J_EEEEEEEESI_SJ_SI_SJ_NS1E_6fusion15FusionCallbacksIS1I_NS1R_17LinearCombinationISI_fSI_fLNS_15FloatRoundStyleE2EEES1K_S1Q_JEEENS4_5SM1004TMEM4LOAD26SM100_TMEM_LOAD_32dp32b16xENS4_13SM90_TMA_LOADENS11_INS12_ILi1ELi4ELi3EEES15_NSS_INS5_IJS16_S1M_EEENS5_IJS1M_SC_EEEEEEENS4_39AutoVectorizingCopyWithAssumedAlignmentILi128EEENS4_14SM90_TMA_STOREES26_S28_S28_EEEvvEEEEvNT_6ParamsE:
[----:B------:R-:W1:Y:S01]  /*0000*/  LDC R1, c[0x0][0x37c] ;  /* 0x0000df00ff017b82 */ /* 0x000e620000000800 */
[----:B------:R-:W2:Y:S01]  /*0010*/  S2R R60, SR_TID.X ;  /* 0x00000000003c7919 */ /* 0x000ea20000002100 */
[----:B------:R-:W3:Y:S06]  /*0020*/  LDCU.64 UR8, c[0x0][0x890] ;  /* 0x00011200ff0877ac */ /* 0x000eec0008000a00 */
[----:B------:R-:W4:Y:S01]  /*0030*/  S2UR UR47, SR_CgaCtaId ;  /* 0x00000000002f79c3 */ /* 0x000f220000008800 */
[----:B------:R-:W-:Y:S02]  /*0040*/  PRMT R46, RZ, 0x7610, R46 ;  /* 0x00007610ff2e7816 */ /* 0x000fe4000000002e */
[----:B------:R-:W-:Y:S01]  /*0050*/  ELECT P1, URZ, PT ;  /* 0x0000000000ff782f */ /* 0x000fe20003820000 */
[----:B---3--:R-:W-:-:S04]  /*0060*/  UISETP.NE.U32.AND UP0, UPT, UR8, URZ, UPT ;  /* 0x000000ff0800728c */ /* 0x008fc8000bf05070 */
[----:B------:R-:W-:Y:S02]  /*0070*/  UISETP.NE.AND.EX UP0, UPT, UR9, URZ, UPT, UP0 ;  /* 0x000000ff0900728c */ /* 0x000fe4000bf05300 */
[----:B----4-:R-:W-:Y:S02]  /*0080*/  ULOP3.LUT UR33, UR47, 0x1, URZ, 0xc0, !UPT ;  /* 0x000000012f217892 */ /* 0x010fe4000f8ec0ff */
[----:B------:R-:W-:Y:S01]  /*0090*/  ULOP3.LUT UR34, UR47, 0x1, URZ, 0x3c, !UPT ;  /* 0x000000012f227892 */ /* 0x000fe2000f8e3cff */
[----:B--2---:R-:W-:-:S05]  /*00a0*/  SHF.R.U32.HI R47, RZ, 0x5, R60 ;  /* 0x00000005ff2f7819 */ /* 0x004fca000001163c */
[----:B------:R-:W2:Y:S02]  /*00b0*/  SHFL.IDX PT, R0, R47, RZ, 0x1f ;  /* 0x00001fff2f007589 */ /* 0x000ea400000e0000 */
[----:B--2---:R-:W-:Y:S01]  /*00c0*/  R2UR UR25, R0 ;  /* 0x00000000001972ca */ /* 0x004fe200000e0000 */
[----:B-1----:R-:W-:-:S14]  /*00d0*/  BRA.U UP0, `(.L_x_0) ;  /* 0x0000000100307547 */ /* 0x002fdc000b800000 */
[----:B------:R-:W1:Y:S02]  /*00e0*/  LDCU.64 UR4, c[0x0][0x888] ;  /* 0x00011100ff0477ac */ /* 0x000e640008000a00 */
[----:B-1----:R-:W-:-:S04]  /*00f0*/  UISETP.NE.U32.AND UP0, UPT, UR4, URZ, UPT ;  /* 0x000000ff0400728c */ /* 0x002fc8000bf05070 */
[----:B------:R-:W-:-:S09]  /*0100*/  UISETP.NE.AND.EX UP0, UPT, UR5, URZ, UPT, UP0 ;  /* 0x000000ff0500728c */ /* 0x000fd2000bf05300 */
[----:B------:R-:W-:Y:S05]  /*0110*/  BRA.U !UP0, `(.L_x_1) ;  /* 0x0000000108147547 */ /* 0x000fea000b800000 */
[----:B------:R-:W1:Y:S01]  /*0120*/  LDC.64 R2, c[0x0][0x888] ;  /* 0x00022200ff027b82 */ /* 0x000e620000000a00 */
[----:B------:R-:W1:Y:S02]  /*0130*/  LDCU.64 UR4, c[0x0][0x358] ;  /* 0x00006b00ff0477ac */ /* 0x000e640008000a00 */
[----:B-1----:R1:W5:Y:S01]  /*0140*/  LDG.E R27, desc[UR4][R2.64] ;  /* 0x00000004021b7981 */ /* 0x002362000c1e1900 */
[----:B------:R-:W-:Y:S01]  /*0150*/  HFMA2 R46, -RZ, RZ, 0, 5.9604644775390625e-08 ;  /* 0x00000001ff2e7431 */ /* 0x000fe200000001ff */
[----:B------:R-:W-:Y:S05]  /*0160*/  BRA `(.L_x_0) ;  /* 0x00000000000c7947 */ /* 0x000fea0003800000 */
.L_x_1:
[----:B------:R-:W1:Y:S01]  /*0170*/  LDCU UR4, c[0x0][0x880] ;  /* 0x00011000ff0477ac */ /* 0x000e620008000800 */
[----:B------:R-:W-:Y:S01]  /*0180*/  HFMA2 R46, -RZ, RZ, 0, 5.9604644775390625e-08 ;  /* 0x00000001ff2e7431 */ /* 0x000fe200000001ff */
[----:B-1----:R-:W-:-:S07]  /*0190*/  MOV R27, UR4 ;  /* 0x00000004001b7c02 */ /* 0x002fce0008000f00 */
.L_x_0:
[----:B------:R-:W2:Y:S02]  /*01a0*/  LDCU.64 UR4, c[0x0][0x8b0] ;  /* 0x00011600ff0477ac */ /* 0x000ea40008000a00 */
[----:B--2---:R-:W-:-:S04]  /*01b0*/  UISETP.NE.U32.AND UP0, UPT, UR4, URZ, UPT ;  /* 0x000000ff0400728c */ /* 0x004fc8000bf05070 */
[----:B------:R-:W-:-:S09]  /*01c0*/  UISETP.NE.AND.EX UP0, UPT, UR5, URZ, UPT, UP0 ;  /* 0x000000ff0500728c */ /* 0x000fd2000bf05300 */
[----:B------:R-:W-:Y:S05]  /*01d0*/  BRA.U UP0, `(.L_x_2) ;  /* 0x0000000100287547 */ /* 0x000fea000b800000 */
[----:B------:R-:W2:Y:S02]  /*01e0*/  LDCU.64 UR4, c[0x0][0x8a8] ;  /* 0x00011500ff0477ac */ /* 0x000ea40008000a00 */
[----:B--2---:R-:W-:-:S04]  /*01f0*/  UISETP.NE.U32.AND UP0, UPT, UR4, URZ, UPT ;  /* 0x000000ff0400728c */ /* 0x004fc8000bf05070 */
[----:B------:R-:W-:-:S09]  /*0200*/  UISETP.NE.AND.EX UP0, UPT, UR5, URZ, UPT, UP0 ;  /* 0x000000ff0500728c */ /* 0x000fd2000bf05300 */
[----:B------:R-:W-:Y:S05]  /*0210*/  BRA.U !UP0, `(.L_x_3) ;  /* 0x0000000108107547 */ /* 0x000fea000b800000 */
[----:B------:R-:W2:Y:S01]  /*0220*/  LDC.64 R24, c[0x0][0x8a8] ;  /* 0x00022a00ff187b82 */ /* 0x000ea20000000a00 */
[----:B------:R-:W2:Y:S02]  /*0230*/  LDCU.64 UR4, c[0x0][0x358] ;  /* 0x00006b00ff0477ac */ /* 0x000ea40008000a00 */
[----:B--2---:R2:W5:Y:S01]  /*0240*/  LDG.E R24, desc[UR4][R24.64] ;  /* 0x0000000418187981 */ /* 0x004562000c1e1900 */
[----:B------:R-:W-:Y:S05]  /*0250*/  BRA `(.L_x_2) ;  /* 0x0000000000087947 */ /* 0x000fea0003800000 */
.L_x_3:
[----:B------:R-:W2:Y:S02]  /*0260*/  LDCU UR4, c[0x0][0x8a0] ;  /* 0x00011400ff0477ac */ /* 0x000ea40008000800 */
[----:B--2---:R-:W-:Y:S02]  /*0270*/  MOV R24, UR4 ;  /* 0x0000000400187c02 */ /* 0x004fe40008000f00 */
.L_x_2:
[----:B------:R-:W-:Y:S01]  /*0280*/  IMAD.U32 R0, RZ, RZ, UR25 ;  /* 0x00000019ff007e24 */ /* 0x000fe2000f8e00ff */
[----:B------:R-:W-:Y:S04]  /*0290*/  BSSY.RECONVERGENT B0, `(.L_x_4) ;  /* 0x000000c000007945 */ /* 0x000fe80003800200 */
[C---:B------:R-:W-:Y:S02]  /*02a0*/  ISETP.NE.OR P2, PT, R0.reuse, 0x1, !P1 ;  /* 0x000000010000780c */ /* 0x040fe40004f45670 */
[----:B------:R-:W-:-:S11]  /*02b0*/  ISETP.NE.OR P0, PT, R0, 0x3, !P1 ;  /* 0x000000030000780c */ /* 0x000fd60004f05670 */
[----:B------:R-:W-:Y:S05]  /*02c0*/  @P2 BRA `(.L_x_5) ;  /* 0x0000000000202947 */ /* 0x000fea0003800000 */
[----:B------:R-:W3:Y:S02]  /*02d0*/  LDCU.64 UR4, c[0x0][0x348] ;  /* 0x00006900ff0477ac */ /* 0x000ee40008000a00 */
[----:B---3--:R-:W-:Y:S02]  /*02e0*/  UIADD3 UR6, UP1, UPT, UR4, 0x80, URZ ;  /* 0x0000008004067890 */ /* 0x008fe4000ff3e0ff */
[----:B------:R-:W-:Y:S02]  /*02f0*/  UIADD3 UR4, UP0, UPT, UR4, 0x180, URZ ;  /* 0x0000018004047890 */ /* 0x000fe4000ff1e0ff */
[----:B------:R-:W-:Y:S02]  /*0300*/  UIADD3.X UR7, UPT, UPT, URZ, UR5, URZ, UP1, !UPT ;  /* 0x00000005ff077290 */ /* 0x000fe40008ffe4ff */
[----:B------:R-:W-:-:S07]  /*0310*/  UIADD3.X UR5, UPT, UPT, URZ, UR5, URZ, UP0, !UPT ;  /* 0x00000005ff057290 */ /* 0x000fce00087fe4ff */
[----:B------:R3:W-:Y:S02]  /*0320*/  UTMACCTL.PF [UR6] ;  /* 0x00000000060079b9 */ /* 0x0007e40008040000 */
[----:B------:R3:W-:Y:S02]  /*0330*/  UTMACCTL.PF [UR4] ;  /* 0x00000000040079b9 */ /* 0x0007e40008040000 */
[----:B---3--:R-:W-:Y:S01]  /*0340*/  NOP ;  /* 0x0000000000007918 */ /* 0x008fe20000000000 */
.L_x_5:
[----:B------:R-:W-:Y:S05]  /*0350*/  BSYNC.RECONVERGENT B0 ;  /* 0x0000000000007941 */ /* 0x000fea0003800200 */
.L_x_4:
[----:B------:R-:W-:Y:S04]  /*0360*/  BSSY.RECONVERGENT B0, `(.L_x_6) ;  /* 0x000000a000007945 */ /* 0x000fe80003800200 */
        /* <DEDUP_REMOVED lines=9> */
.L_x_7:
[----:B------:R-:W-:Y:S05]  /*0400*/  BSYNC.RECONVERGENT B0 ;  /* 0x0000000000007941 */ /* 0x000fea0003800200 */
.L_x_6:
[----:B------:R-:W3:Y:S01]  /*0410*/  LDCU.64 UR4, c[0x0][0x888] ;  /* 0x00011100ff0477ac */ /* 0x000ee20008000a00 */
[----:B------:R-:W-:Y:S02]  /*0420*/  UISETP.EQ.U32.AND UP1, UPT, UR8, URZ, UPT ;  /* 0x000000ff0800728c */ /* 0x000fe4000bf22070 */
[----:B------:R-:W-:Y:S02]  /*0430*/  UPLOP3.LUT UP3, UPT, UPT, UPT, UPT, 0x80, 0x8 ;  /* 0x000000000008789c */ /* 0x000fe40003f6f070 */
[----:B---3--:R-:W-:-:S04]  /*0440*/  UISETP.NE.U32.AND UP0, UPT, UR4, URZ, UPT ;  /* 0x000000ff0400728c */ /* 0x008fc8000bf05070 */
[----:B------:R-:W-:-:S04]  /*0450*/  UISETP.NE.AND.EX UP0, UPT, UR5, URZ, UPT, UP0 ;  /* 0x000000ff0500728c */ /* 0x000fc8000bf05300 */
[----:B------:R-:W-:-:S04]  /*0460*/  UISETP.EQ.OR.EX UP2, UPT, UR9, URZ, !UP0, UP1 ;  /* 0x000000ff0900728c */ /* 0x000fc8000c742710 */
[----:B------:R-:W-:-:S06]  /*0470*/  UP2UR UR4, UPR, URZ, 0x4 ;  /* 0x00000004ff047883 */ /* 0x000fcc0008000000 */
[----:B------:R-:W-:Y:S01]  /*0480*/  MOV R51, UR4 ;  /* 0x0000000400337c02 */ /* 0x000fe20008000f00 */
[----:B------:R-:W-:Y:S06]  /*0490*/  BRA.U !UP2, `(.L_x_8) ;  /* 0x000000010a207547 */ /* 0x000fec000b800000 */
[----:B------:R-:W-:Y:S01]  /*04a0*/  UISETP.NE.U32.AND UP1, UPT, UR8, URZ, UPT ;  /* 0x000000ff0800728c */ /* 0x000fe2000bf25070 */
[----:B-----5:R-:W-:Y:S01]  /*04b0*/  FSETP.NEU.AND P0, PT, R27, RZ, PT ;  /* 0x000000ff1b00720b */ /* 0x020fe20003f0d000 */
[----:B------:R-:W-:Y:S02]  /*04c0*/  USEL UR4, URZ, 0xffffffff, UP0 ;  /* 0xffffffffff047887 */ /* 0x000fe40008000000 */
[----:B------:R-:W-:-:S10]  /*04d0*/  UISETP.NE.AND.EX UP1, UPT, UR9, URZ, UPT, UP1 ;  /* 0x000000ff0900728c */ /* 0x000fd4000bf25310 */
[----:B------:R-:W-:Y:S01]  /*04e0*/  VOTEU.ANY UP0, P0 ;  /* 0x0000000000ff7886 */ /* 0x000fe20000000100 */
[----:B------:R-:W-:-:S04]  /*04f0*/  @!UP1 USEL UR4, URZ, 0xffffffff, UP0 ;  /* 0xffffffffff049887 */ /* 0x000fc80008000000 */
[----:B------:R-:W-:-:S04]  /*0500*/  ULOP3.LUT UR4, UR4, 0x1, URZ, 0xc0, !UPT ;  /* 0x0000000104047892 */ /* 0x000fc8000f8ec0ff */
[----:B------:R-:W-:-:S11]  /*0510*/  UISETP.NE.U32.AND UP3, UPT, UR4, 0x1, UPT ;  /* 0x000000010400788c */ /* 0x000fd6000bf65070 */
.L_x_8:
[----:B------:R-:W3:Y:S01]  /*0520*/  SHFL.IDX PT, R0, R47, RZ, 0x1f ;  /* 0x00001fff2f007589 */ /* 0x000ee200000e0000 */
[----:B------:R-:W-:-:S04]  /*0530*/  UISETP.NE.AND UP0, UPT, UR25, 0x2, UPT ;  /* 0x000000021900788c */ /* 0x000fc8000bf05270 */
[----:B------:R-:W-:Y:S02]  /*0540*/  UISETP.EQ.AND UP1, UPT, UR33, URZ, !UP0 ;  /* 0x000000ff2100728c */ /* 0x000fe4000c722270 */
[----:B------:R-:W-:-:S04]  /*0550*/  USEL UR46, URZ, 0x1, UP0 ;  /* 0x00000001ff2e7887 */ /* 0x000fc80008000000 */
[----:B------:R-:W-:Y:S02]  /*0560*/  PLOP3.LUT P3, PT, P1, PT, UP1, 0x80, 0x8 ;  /* 0x000000000008781c */ /* 0x000fe40000f6f018 */
[----:B---3--:R-:W-:-:S13]  /*0570*/  ISETP.NE.AND P0, PT, R0, RZ, PT ;  /* 0x000000ff0000720c */ /* 0x008fda0003f05270 */
[----:B------:R-:W-:Y:S05]  /*0580*/  @P0 BRA `(.L_x_9) ;  /* 0x0000000400100947 */ /* 0x000fea0003800000 */
[----:B------:R-:W-:Y:S01]  /*0590*/  ELECT P0, URZ, PT ;  /* 0x0000000000ff782f */ /* 0x000fe20003800000 */
[----:B------:R-:W-:-:S12]  /*05a0*/  BSSY.RECONVERGENT B0, `(.L_x_9) ;  /* 0x0000042000007945 */ /* 0x000fd80003800200 */
[----:B------:R-:W-:Y:S05]  /*05b0*/  @!P0 BRA `(.L_x_10) ;  /* 0x0000000400008947 */ /* 0x000fea0003800000 */
[----:B------:R-:W-:Y:S01]  /*05c0*/  UMOV UR4, 0x400 ;  /* 0x0000040000047882 */ /* 0x000fe20000000000 */
[----:B------:R-:W-:Y:S01]  /*05d0*/  UMOV UR8, 0x1 ;  /* 0x0000000100087882 */ /* 0x000fe20000000000 */
[----:B------:R-:W-:Y:S01]  /*05e0*/  UMOV UR6, 0x2 ;  /* 0x0000000200067882 */ /* 0x000fe20000000000 */
[----:B------:R-:W-:Y:S02]  /*05f0*/  ULEA UR4, UR47, UR4, 0x18 ;  /* 0x000000042f047291 */ /* 0x000fe4000f8ec0ff */
[----:B------:R-:W-:-:S04]  /*0600*/  UIADD3 UR8, UPT, UPT, -UR8, 0x100000, URZ ;  /* 0x0010000008087890 */ /* 0x000fc8000fffe1ff */
[----:B------:R-:W-:Y:S02]  /*0610*/  USHF.L.U32 UR9, UR8, 0xb, URZ ;  /* 0x0000000b08097899 */ /* 0x000fe400080006ff */
[----:B------:R-:W-:Y:S02]  /*0620*/  USHF.L.U32 UR8, UR8, 0x1, URZ ;  /* 0x0000000108087899 */ /* 0x000fe400080006ff */
[----:B------:R-:W-:-:S04]  /*0630*/  UIADD3 UR6, UPT, UPT, -UR6, 0x100000, URZ ;  /* 0x0010000006067890 */ /* 0x000fc8000fffe1ff */
[----:B------:R-:W-:Y:S02]  /*0640*/  USHF.L.U32 UR7, UR6, 0xb, URZ ;  /* 0x0000000b06077899 */ /* 0x000fe400080006ff */
[----:B------:R-:W-:Y:S01]  /*0650*/  USHF.L.U32 UR6, UR6, 0x1, URZ ;  /* 0x0000000106067899 */ /* 0x000fe200080006ff */
[----:B------:R-:W3:Y:S03]  /*0660*/  FENCE.VIEW.ASYNC.S ;  /* 0x00000000000073c6 */ /* 0x000ee60000000000 */
[----:B---3--:R3:W4:Y:S08]  /*0670*/  SYNCS.EXCH.64 URZ, [UR4], UR8 ;  /* 0x0000000804ff75b2 */ /* 0x0087300008000100 */
[----:B------:R3:W1:Y:S01]  /*0680*/  SYNCS.EXCH.64 URZ, [UR4+0xd0], UR6 ;  /* 0x0000d00604ff75b2 */ /* 0x0006620008000100 */
        /* <DEDUP_REMOVED lines=49> */
[----:B------:R3:W1:Y:S02]  /*09a0*/  SYNCS.EXCH.64 URZ, [UR4+0x198], UR6 ;  /* 0x0001980604ff75b2 */ /* 0x0006640008000100 */
[----:B---34-:R-:W-:Y:S01]  /*09b0*/  NOP ;  /* 0x0000000000007918 */ /* 0x018fe20000000000 */
.L_x_10:
[----:B------:R-:W-:Y:S05]  /*09c0*/  BSYNC.RECONVERGENT B0 ;  /* 0x0000000000007941 */ /* 0x000fea0003800200 */
.L_x_9:
[----:B------:R-:W3:Y:S01]  /*09d0*/  SHFL.IDX PT, R0, R47, RZ, 0x1f ;  /* 0x00001fff2f007589 */ /* 0x000ee200000e0000 */
[----:B------:R-:W-:Y:S01]  /*09e0*/  NOP ;  /* 0x0000000000007918 */ /* 0x000fe20000000000 */
[----:B---3--:R-:W-:-:S13]  /*09f0*/  ISETP.NE.AND P0, PT, R0, 0x1, PT ;  /* 0x000000010000780c */ /* 0x008fda0003f05270 */
[----:B------:R-:W-:Y:S05]  /*0a00*/  @P0 BRA `(.L_x_11) ;  /* 0x0000000000540947 */ /* 0x000fea0003800000 */
        /* <DEDUP_REMOVED lines=10> */
[----:B------:R-:W-:Y:S01]  /*0ab0*/  ELECT P0, URZ, PT ;  /* 0x0000000000ff782f */ /* 0x000fe20003800000 */
[----:B------:R-:W3:Y:S02]  /*0ac0*/  FENCE.VIEW.ASYNC.S ;  /* 0x00000000000073c6 */ /* 0x000ee40000000000 */
[----:B---3--:R3:W4:Y:S08]  /*0ad0*/  SYNCS.EXCH.64 URZ, [UR4+0x1a0], UR8 ;  /* 0x0001a00804ff75b2 */ /* 0x0087300008000100 */
[----:B------:R3:W1:Y:S01]  /*0ae0*/  SYNCS.EXCH.64 URZ, [UR4+0x1c0], UR6 ;  /* 0x0001c00604ff75b2 */ /* 0x0006620008000100 */
[----:B------:R3:W1:Y:S01]  /*0af0*/  SYNCS.EXCH.64 URZ, [UR4+0x1a8], UR8 ;  /* 0x0001a80804ff75b2 */ /* 0x0006620008000100 */
[----:B------:R3:W1:Y:S01]  /*0b00*/  SYNCS.EXCH.64 URZ, [UR4+0x1c8], UR6 ;  /* 0x0001c80604ff75b2 */ /* 0x0006620008000100 */
[----:B------:R3:W1:Y:S01]  /*0b10*/  SYNCS.EXCH.64 URZ, [UR4+0x1b0], UR8 ;  /* 0x0001b00804ff75b2 */ /* 0x0006620008000100 */
[----:B------:R3:W1:Y:S01]  /*0b20*/  SYNCS.EXCH.64 URZ, [UR4+0x1d0], UR6 ;  /* 0x0001d00604ff75b2 */ /* 0x0006620008000100 */
[----:B------:R3:W1:Y:S01]  /*0b30*/  SYNCS.EXCH.64 URZ, [UR4+0x1b8], UR8 ;  /* 0x0001b80804ff75b2 */ /* 0x0006620008000100 */
[----:B------:R3:W1:Y:S01]  /*0b40*/  SYNCS.EXCH.64 URZ, [UR4+0x1d8], UR6 ;  /* 0x0001d80604ff75b2 */ /* 0x0006620008000100 */
[----:B------:R-:W-:Y:S01]  /*0b50*/  NOP ;  /* 0x0000000000007918 */ /* 0x000fe20000000000 */
.L_x_11:
[----:B------:R-:W2:Y:S01]  /*0b60*/  SHFL.IDX PT, R0, R47, RZ, 0x1f ;  /* 0x00001fff2f007589 */ /* 0x000ea200000e0000 */
[----:B------:R-:W-:Y:S01]  /*0b70*/  NOP ;  /* 0x0000000000007918 */ /* 0x000fe20000000000 */
[----:B--2---:R-:W-:-:S13]  /*0b80*/  ISETP.NE.AND P0, PT, R0, 0x3, PT ;  /* 0x000000030000780c */ /* 0x004fda0003f05270 */
[----:B------:R-:W-:Y:S05]  /*0b90*/  @P0 BRA `(.L_x_12) ;  /* 0x00000000002c0947 */ /* 0x000fea0003800000 */
[----:B---3--:R-:W-:Y:S01]  /*0ba0*/  UMOV UR6, 0x400 ;  /* 0x0000040000067882 */ /* 0x008fe20000000000 */
[----:B------:R-:W-:Y:S01]  /*0bb0*/  UMOV UR4, 0x20 ;  /* 0x0000002000047882 */ /* 0x000fe20000000000 */
[----:B------:R-:W-:Y:S02]  /*0bc0*/  ULEA UR6, UR47, UR6, 0x18 ;  /* 0x000000062f067291 */ /* 0x000fe4000f8ec0ff */
[----:B------:R-:W-:-:S04]  /*0bd0*/  UIADD3 UR4, UPT, UPT, -UR4, 0x100000, URZ ;  /* 0x0010000004047890 */ /* 0x000fc8000fffe1ff */
[----:B------:R-:W-:Y:S02]  /*0be0*/  USHF.L.U32 UR5, UR4, 0xb, URZ ;  /* 0x0000000b04057899 */ /* 0x000fe400080006ff */
[----:B------:R-:W-:Y:S01]  /*0bf0*/  USHF.L.U32 UR4, UR4, 0x1, URZ ;  /* 0x0000000104047899 */ /* 0x000fe200080006ff */
[----:B------:R-:W-:Y:S01]  /*0c00*/  ELECT P0, URZ, PT ;  /* 0x0000000000ff782f */ /* 0x000fe20003800000 */
[----:B------:R-:W2:Y:S10]  /*0c10*/  FENCE.VIEW.ASYNC.S ;  /* 0x00000000000073c6 */ /* 0x000eb40000000000 */
[----:B--2---:R2:W3:Y:S01]  /*0c20*/  SYNCS.EXCH.64 URZ, [UR6+0x1e0], UR4 ;  /* 0x0001e00406ff75b2 */ /* 0x0044e20008000100 */
[----:B------:R2:W1:Y:S01]  /*0c30*/  SYNCS.EXCH.64 URZ, [UR6+0x1e8], UR4 ;  /* 0x0001e80406ff75b2 */ /* 0x0004620008000100 */
[----:B------:R-:W-:Y:S01]  /*0c40*/  NOP ;  /* 0x0000000000007918 */ /* 0x000fe20000000000 */
.L_x_12:
[----:B------:R-:W4:Y:S01]  /*0c50*/  SHFL.IDX PT, R0, R47, RZ, 0x1f ;  /* 0x00001fff2f007589 */ /* 0x000f2200000e0000 */
[----:B------:R-:W-:Y:S01]  /*0c60*/  NOP ;  /* 0x0000000000007918 */ /* 0x000fe20000000000 */
[----:B----4-:R-:W-:-:S13]  /*0c70*/  ISETP.NE.AND P0, PT, R0, 0x4, PT ;  /* 0x000000040000780c */ /* 0x010fda0003f05270 */
[----:B------:R-:W-:Y:S05]  /*0c80*/  @P0 BRA `(.L_x_13) ;  /* 0x0000000000480947 */ /* 0x000fea0003800000 */
[----:B--23--:R-:W-:Y:S01]  /*0c90*/  UMOV UR4, 0x3a0 ;  /* 0x000003a000047882 */ /* 0x00cfe20000000000 */
[----:B------:R-:W-:Y:S01]  /*0ca0*/  UMOV UR6, 0x400 ;  /* 0x0000040000067882 */ /* 0x000fe20000000000 */
[----:B------:R-:W-:Y:S01]  /*0cb0*/  USEL UR4, UR4, 0x320, UP3 ;  /* 0x0000032004047887 */ /* 0x000fe20009800000 */
        /* <DEDUP_REMOVED lines=9> */
[----:B------:R-:W2:Y:S02]  /*0d50*/  FENCE.VIEW.ASYNC.S ;  /* 0x00000000000073c6 */ /* 0x000ea40000000000 */
[----:B--2---:R4:W2:Y:S08]  /*0d60*/  SYNCS.EXCH.64 URZ, [UR6+0x1f0], UR8 ;  /* 0x0001f00806ff75b2 */ /* 0x0048b00008000100 */
[----:B------:R4:W3:Y:S01]  /*0d70*/  SYNCS.EXCH.64 URZ, [UR6+0x200], UR4 ;  /* 0x0002000406ff75b2 */ /* 0x0008e20008000100 */
[----:B------:R4:W1:Y:S01]  /*0d80*/  SYNCS.EXCH.64 URZ, [UR6+0x1f8], UR8 ;  /* 0x0001f80806ff75b2 */ /* 0x0008620008000100 */
[----:B------:R4:W1:Y:S02]  /*0d90*/  SYNCS.EXCH.64 URZ, [UR6+0x208], UR4 ;  /* 0x0002080406ff75b2 */ /* 0x0008640008000100 */
[----:B----4-:R-:W-:Y:S01]  /*0da0*/  NOP ;  /* 0x0000000000007918 */ /* 0x010fe20000000000 */
.L_x_13:
[----:B------:R-:W4:Y:S01]  /*0db0*/  SHFL.IDX PT, R0, R47, RZ, 0x1f ;  /* 0x00001fff2f007589 */ /* 0x000f2200000e0000 */
[----:B------:R-:W-:Y:S01]  /*0dc0*/  NOP ;  /* 0x0000000000007918 */ /* 0x000fe20000000000 */
[----:B----4-:R-:W-:-:S13]  /*0dd0*/  ISETP.NE.AND P0, PT, R0, 0x5, PT ;  /* 0x000000050000780c */ /* 0x010fda0003f05270 */
[----:B------:R-:W-:Y:S05]  /*0de0*/  @P0 BRA `(.L_x_14) ;  /* 0x0000000000540947 */ /* 0x000fea0003800000 */
[----:B--23--:R-:W-:Y:S01]  /*0df0*/  UMOV UR4, 0x400 ;  /* 0x0000040000047882 */ /* 0x00cfe20000000000 */
        /* <DEDUP_REMOVED lines=14> */
[----:B------:R4:W1:Y:S01]  /*0ee0*/  SYNCS.EXCH.64 URZ, [UR4+0x238], UR8 ;  /* 0x0002380804ff75b2 */ /* 0x0008620008000100 */
[----:B------:R4:W1:Y:S01]  /*0ef0*/  SYNCS.EXCH.64 URZ, [UR4+0x220], UR6 ;  /* 0x0002200604ff75b2 */ /* 0x0008620008000100 */
[----:B------:R4:W1:Y:S01]  /*0f00*/  SYNCS.EXCH.64 URZ, [UR4+0x240], UR8 ;  /* 0x0002400804ff75b2 */ /* 0x0008620008000100 */
[----:B------:R4:W1:Y:S01]  /*0f10*/  SYNCS.EXCH.64 URZ, [UR4+0x228], UR6 ;  /* 0x0002280604ff75b2 */ /* 0x0008620008000100 */
[----:B------:R4:W1:Y:S02]  /*0f20*/  SYNCS.EXCH.64 URZ, [UR4+0x248], UR8 ;  /* 0x0002480804ff75b2 */ /* 0x0008640008000100 */
[----:B----4-:R-:W-:Y:S01]  /*0f30*/  NOP ;  /* 0x0000000000007918 */ /* 0x010fe20000000000 */
.L_x_14:
[----:B------:R-:W4:Y:S01]  /*0f40*/  SHFL.IDX PT, R0, R47, RZ, 0x1f ;  /* 0x00001fff2f007589 */ /* 0x000f2200000e0000 */
[----:B------:R-:W-:Y:S01]  /*0f50*/  ISETP.NE.OR P1, PT, RZ, UR25, !P1 ;  /* 0x00000019ff007c0c */ /* 0x000fe2000cf25670 */
[----:B------:R-:W-:Y:S01]  /*0f60*/  NOP ;  /* 0x0000000000007918 */ /* 0x000fe20000000000 */
[----:B----4-:R-:W-:-:S13]  /*0f70*/  ISETP.NE.AND P0, PT, R0, 0x3, PT ;  /* 0x000000030000780c */ /* 0x010fda0003f05270 */
[----:B------:R-:W-:Y:S05]  /*0f80*/  @P0 BRA `(.L_x_15) ;  /* 0x0000000000340947 */ /* 0x000fea0003800000 */
[----:B--23--:R-:W-:Y:S01]  /*0f90*/  UMOV UR4, 0x400 ;  /* 0x0000040000047882 */ /* 0x00cfe20000000000 */
[----:B------:R-:W-:Y:S01]  /*0fa0*/  UMOV UR6, 0x20 ;  /* 0x0000002000067882 */ /* 0x000fe20000000000 */
[----:B------:R-:W-:Y:S02]  /*0fb0*/  ULEA UR4, UR47, UR4, 0x18 ;  /* 0x000000042f047291 */ /* 0x000fe4000f8ec0ff */
[----:B------:R-:W-:-:S04]  /*0fc0*/  UIADD3 UR6, UPT, UPT, -UR6, 0x100000, URZ ;  /* 0x0010000006067890 */ /* 0x000fc8000fffe1ff */
[----:B------:R-:W-:Y:S02]  /*0fd0*/  USHF.L.U32 UR7, UR6, 0xb, URZ ;  /* 0x0000000b06077899 */ /* 0x000fe400080006ff */
[----:B------:R-:W-:Y:S01]  /*0fe0*/  USHF.L.U32 UR6, UR6, 0x1, URZ ;  /* 0x0000000106067899 */ /* 0x000fe200080006ff */
[----:B------:R-:W-:Y:S01]  /*0ff0*/  ELECT P0, URZ, PT ;  /* 0x0000000000ff782f */ /* 0x000fe20003800000 */
[----:B------:R-:W2:Y:S10]  /*1000*/  FENCE.VIEW.ASYNC.S ;  /* 0x00000000000073c6 */ /* 0x000eb40000000000 */
[----:B--2---:R4:W2:Y:S01]  /*1010*/  SYNCS.EXCH.64 URZ, [UR4+0x250], UR6 ;  /* 0x0002500604ff75b2 */ /* 0x0048a20008000100 */
[----:B------:R4:W3:Y:S01]  /*1020*/  SYNCS.EXCH.64 URZ, [UR4+0x260], UR6 ;  /* 0x0002600604ff75b2 */ /* 0x0008e20008000100 */
[----:B------:R4:W1:Y:S01]  /*1030*/  SYNCS.EXCH.64 URZ, [UR4+0x258], UR6 ;  /* 0x0002580604ff75b2 */ /* 0x0008620008000100 */
[----:B------:R4:W1:Y:S02]  /*1040*/  SYNCS.EXCH.64 URZ, [UR4+0x268], UR6 ;  /* 0x0002680604ff75b2 */ /* 0x0008640008000100 */
[----:B----4-:R-:W-:Y:S01]  /*1050*/  NOP ;  /* 0x0000000000007918 */ /* 0x010fe20000000000 */
.L_x_15:
[----:B------:R-:W-:Y:S01]  /*1060*/  VOTEU.ALL UP0, P1 ;  /* 0x0000000000ff7886 */ /* 0x000fe20000800000 */
[----:B--23--:R-:W-:Y:S01]  /*1070*/  UMOV UR4, 0x20 ;  /* 0x0000002000047882 */ /* 0x00cfe20000000000 */
[----:B------:R-:W2:Y:S01]  /*1080*/  LDCU UR7, c[0x0][0x36c] ;  /* 0x00006d80ff0777ac */ /* 0x000ea20008000800 */
[----:B------:R-:W-:Y:S01]  /*1090*/  NOP ;  /* 0x0000000000007918 */ /* 0x000fe20000000000 */
[----:B------:R-:W-:Y:S01]  /*10a0*/  LOP3.LUT R0, R60, 0x1f, RZ, 0xc0, !PT ;  /* 0x0000001f3c007812 */ /* 0x000fe200078ec0ff */
[----:B------:R-:W-:Y:S01]  /*10b0*/  @!UP0 UMOV UR6, 0x400 ;  /* 0x0000040000068882 */ /* 0x000fe20000000000 */
[----:B------:R-:W-:-:S04]  /*10c0*/  @!UP0 UIADD3 UR4, UPT, UPT, -UR4, 0x100000, URZ ;  /* 0x0010000004048890 */ /* 0x000fc8000fffe1ff */
[----:B------:R-:W-:Y:S02]  /*10d0*/  @!UP0 USHF.L.U32 UR5, UR4, 0xb, URZ ;  /* 0x0000000b04058899 */ /* 0x000fe400080006ff */
[----:B------:R-:W-:Y:S02]  /*10e0*/  @!UP0 USHF.L.U32 UR4, UR4, 0x1, URZ ;  /* 0x0000000104048899 */ /* 0x000fe400080006ff */
[----:B------:R-:W-:Y:S01]  /*10f0*/  @!UP0 ULEA UR6, UR47, UR6, 0x18 ;  /* 0x000000062f068291 */ /* 0x000fe2000f8ec0ff */
[----:B------:R-:W-:Y:S01]  /*1100*/  VOTEU.ALL UP0, P1 ;  /* 0x0000000000ff7886 */ /* 0x000fe20000800000 */
[----:B------:R-:W-:Y:S02]  /*1110*/  UISETP.NE.AND UP4, UPT, UR25, URZ, UPT ;  /* 0x000000ff1900728c */ /* 0x000fe4000bf85270 */
[----:B--2---:R-:W-:Y:S01]  /*1120*/  UISETP.EQ.U32.AND UP5, UPT, UR7, 0x1, UPT ;  /* 0x000000010700788c */ /* 0x004fe2000bfa2070 */
[----:B------:R-:W2:Y:S07]  /*1130*/  FENCE.VIEW.ASYNC.S ;  /* 0x00000000000073c6 */ /* 0x000eae0000000000 */
[----:B--2---:R2:W3:Y:S01]  /*1140*/  @!UP0 SYNCS.EXCH.64 URZ, [UR6+0x270], UR4 ;  /* 0x0002700406ff85b2 */ /* 0x0044e20008000100 */
[----:B------:R-:W-:Y:S05]  /*1150*/  BRA.U !UP5, `(.L_x_16) ;  /* 0x000000010d087547 */ /* 0x000fea000b800000 */
[----:B-1-3--:R-:W-:Y:S01]  /*1160*/  UCGABAR_ARV ;  /* 0x00000000000079c7 */ /* 0x00afe20008000000 */
[----:B------:R-:W-:Y:S05]  /*1170*/  BRA `(.L_x_17) ;  /* 0x0000000000047947 */ /* 0x000fea0003800000 */
.L_x_16:
[----:B-1-3--:R-:W-:Y:S01]  /*1180*/  NOP ;  /* 0x0000000000007918 */ /* 0x00afe20000000000 */
.L_x_17:
[----:B------:R-:W1:Y:S01]  /*1190*/  S2UR UR20, SR_CTAID.X ;  /* 0x00000000001479c3 */ /* 0x000e620000002500 */
[----:B------:R-:W-:-:S05]  /*11a0*/  CS2R.32 R50, SR_CgaSize ;  /* 0x0000000000327805 */ /* 0x000fca0000008a00 */
[----:B------:R-:W-:-:S05]  /*11b0*/  IMAD R50, R50, -0xa0, RZ ;  /* 0xffffff6032327824 */ /* 0x000fca00078e02ff */
[----:B--2---:R-:W-:-:S14]  /*11c0*/  R2UR UR5, R50 ;  /* 0x00000000320572ca */ /* 0x004fdc00000e0000 */
[----:B------:R-:W2:Y:S01]  /*11d0*/  LDCU UR5, c[0x0][UR5+0x2b0] ;  /* 0x00005600050577ac */ /* 0x000ea20008000800 */
[----:B------:R-:W-:-:S05]  /*11e0*/  CS2R.32 R50, SR_CgaSize ;  /* 0x0000000000327805 */ /* 0x000fca0000008a00 */
[----:B------:R-:W-:-:S05]  /*11f0*/  IMAD R50, R50, -0xa0, RZ ;  /* 0xffffff6032327824 */ /* 0x000fca00078e02ff */
[----:B------:R-:W-:-:S14]  /*1200*/  R2UR UR4, R50 ;  /* 0x00000000320472ca */ /* 0x000fdc00000e0000 */
[----:B------:R-:W3:Y:S01]  /*1210*/  LDCU UR4, c[0x0][UR4+0x2b4] ;  /* 0x00005680040477ac */ /* 0x000ee20008000800 */
[----:B------:R-:W4:Y:S01]  /*1220*/  S2UR UR7, SR_CTAID.Y ;  /* 0x00000000000779c3 */ /* 0x000f220000002600 */
[----:B------:R-:W-:-:S05]  /*1230*/  CS2R.32 R50, SR_CgaSize ;  /* 0x0000000000327805 */ /* 0x000fca0000008a00 */
[----:B------:R-:W-:-:S05]  /*1240*/  IMAD R50, R50, -0xa0, RZ ;  /* 0xffffff6032327824 */ /* 0x000fca00078e02ff */
[----:B------:R-:W-:-:S14]  /*1250*/  R2UR UR8, R50 ;  /* 0x00000000320872ca */ /* 0x000fdc00000e0000 */
[----:B------:R-:W3:Y:S01]  /*1260*/  LDCU UR8, c[0x0][UR8+0x2a0] ;  /* 0x00005400080877ac */ /* 0x000ee20008000800 */
[----:B------:R-:W3:Y:S01]  /*1270*/  LDCU UR21, c[0x0][0xb24] ;  /* 0x00016480ff1577ac */ /* 0x000ee20008000800 */
[----:B------:R-:W1:Y:S01]  /*1280*/  S2UR UR36, SR_CTAID.Z ;  /* 0x00000000002479c3 */ /* 0x000e620000002700 */
[----:B------:R-:W-:-:S05]  /*1290*/  CS2R.32 R50, SR_CgaSize ;  /* 0x0000000000327805 */ /* 0x000fca0000008a00 */
[----:B------:R-:W-:-:S05]  /*12a0*/  IMAD R50, R50, -0xa0, RZ ;  /* 0xffffff6032327824 */ /* 0x000fca00078e02ff */
[----:B------:R-:W-:-:S14]  /*12b0*/  R2UR UR63, R50 ;  /* 0x00000000323f72ca */ /* 0x000fdc00000e0000 */
[----:B------:R-:W3:Y:S01]  /*12c0*/  LDCU UR63, c[0x0][UR63+0x2a4] ;  /* 0x000054803f3f77ac */ /* 0x000ee20008000800 */
[----:B------:R-:W-:Y:S02]  /*12d0*/  UISETP.GT.U32.AND UP0, UPT, UR33, 0xffff, UPT ;  /* 0x0000ffff2100788c */ /* 0x000fe4000bf04070 */
[----:B------:R-:W-:Y:S01]  /*12e0*/  USHF.L.U32 UR27, UR47, 0x9, URZ ;  /* 0x000000092f1b7899 */ /* 0x000fe200080006ff */
[----:B-1----:R-:W-:Y:S01]  /*12f0*/  I2FP.F32.U32 R3, UR20 ;  /* 0x0000001400037c45 */ /* 0x002fe20008201000 */
[----:B------:R-:W-:Y:S01]  /*1300*/  UMOV UR30, 0x5 ;  /* 0x00000005001e7882 */ /* 0x000fe20000000000 */
[----:B------:R-:W1:Y:S03]  /*1310*/  LDCU UR45, c[0x0][0xb24] ;  /* 0x00016480ff2d77ac */ /* 0x000e660008000800 */
[----:B--2---:R-:W-:Y:S01]  /*1320*/  FMUL R3, R3, UR5 ;  /* 0x0000000503037c20 */ /* 0x004fe20008400000 */
[----:B------:R-:W2:Y:S01]  /*1330*/  LDCU UR29, c[0x0][0xb30] ;  /* 0x00016600ff1d77ac */ /* 0x000ea20008000800 */
[----:B----4-:R-:W-:Y:S01]  /*1340*/  I2FP.F32.U32 R2, UR7 ;  /* 0x0000000700027c45 */ /* 0x010fe20008201000 */
[----:B------:R-:W-:-:S03]  /*1350*/  USHF.L.U32 UR44, UR20, 0x6, URZ ;  /* 0x00000006142c7899 */ /* 0x000fc600080006ff */
[----:B------:R-:W4:Y:S01]  /*1360*/  F2I.U32.TRUNC.NTZ R3, R3 ;  /* 0x0000000300037305 */ /* 0x000f22000020f000 */
[----:B------:R-:W-:Y:S01]  /*1370*/  USEL UR26, UR33, 0xffff, !UP0 ;  /* 0x0000ffff211a7887 */ /* 0x000fe2000c000000 */
[----:B---3--:R-:W-:Y:S01]  /*1380*/  FMUL R2, R2, UR4 ;  /* 0x0000000402027c20 */ /* 0x008fe20008400000 */
[----:B------:R-:W-:Y:S01]  /*1390*/  UISETP.GE.AND UP2, UPT, UR21, 0x1, UPT ;  /* 0x000000011500788c */ /* 0x000fe2000bf46270 */
[----:B------:R-:W-:-:S04]  /*13a0*/  UMOV UR24, UR7 ;  /* 0x0000000700187c82 */ /* 0x000fc80008000000 */
[----:B------:R-:W3:Y:S01]  /*13b0*/  F2I.U32.TRUNC.NTZ R2, R2 ;  /* 0x0000000200027305 */ /* 0x000ee2000020f000 */
[----:B----4-:R-:W-:Y:S02]  /*13c0*/  R2UR UR4, R3 ;  /* 0x00000000030472ca */ /* 0x010fe400000e0000 */
[----:B------:R-:W-:Y:S02]  /*13d0*/  PRMT R3, RZ, 0x7610, R3 ;  /* 0x00007610ff037816 */ /* 0x000fe40000000003 */
[----:B---3--:R-:W-:Y:S02]  /*13e0*/  R2UR UR6, R2 ;  /* 0x00000000020672ca */ /* 0x008fe400000e0000 */
[----:B------:R-:W-:-:S07]  /*13f0*/  PRMT R2, RZ, 0x7610, R2 ;  /* 0x00007610ff027816 */ /* 0x000fce0000000002 */
[----:B------:R-:W-:-:S04]  /*1400*/  UIADD3 UR5, UPT, UPT, -UR4, URZ, URZ ;  /* 0x000000ff04057290 */ /* 0x000fc8000fffe1ff */
[----:B------:R-:W-:Y:S02]  /*1410*/  UIMAD UR5, UR8, UR5, UR20 ;  /* 0x00000005080572a4 */ /* 0x000fe4000f8e0214 */
[----:B------:R-:W-:-:S04]  /*1420*/  UIADD3 UR4, UPT, UPT, -UR6, URZ, URZ ;  /* 0x000000ff06047290 */ /* 0x000fc8000fffe1ff */
[----:B------:R-:W-:Y:S01]  /*1430*/  IMAD.U32 R50, RZ, RZ, UR5 ;  /* 0x00000005ff327e24 */ /* 0x000fe2000f8e00ff */
[----:B------:R-:W-:Y:S01]  /*1440*/  UIMAD UR63, UR63, UR4, UR7 ;  /* 0x000000043f3f72a4 */ /* 0x000fe2000f8e0207 */
[----:B-12---:R-:W-:Y:S11]  /*1450*/  BRA.U UP4, `(.L_x_18) ;  /* 0x0000000104407547 */ /* 0x006ff6000b800000 */
[----:B------:R-:W-:-:S13]  /*1460*/  R2UR UR4, R50 ;  /* 0x00000000320472ca */ /* 0x000fda00000e0000 */
[----:B------:R-:W-:Y:S02]  /*1470*/  UISETP.GT.U32.AND UP0, UPT, UR4, 0x1, UPT ;  /* 0x000000010400788c */ /* 0x000fe4000bf04070 */
[----:B------:R-:W-:Y:S02]  /*1480*/  ULOP3.LUT UR4, UR4, 0xfffffffe, URZ, 0xc0, !UPT ;  /* 0xfffffffe04047892 */ /* 0x000fe4000f8ec0ff */
[----:B------:R-:W-:Y:S02]  /*1490*/  UISETP.NE.AND UP1, UPT, UR63, URZ, UP0 ;  /* 0x000000ff3f00728c */ /* 0x000fe40008725270 */
[----:B------:R-:W-:Y:S02]  /*14a0*/  UISETP.NE.AND UP0, UPT, UR63, 0x1, UP0 ;  /* 0x000000013f00788c */ /* 0x000fe40008705270 */
[----:B------:R-:W-:Y:S02]  /*14b0*/  USEL UR7, URZ, 0x1, UP1 ;  /* 0x00000001ff077887 */ /* 0x000fe40008800000 */
[----:B------:R-:W-:-:S02]  /*14c0*/  USEL UR6, URZ, 0x4, UP0 ;  /* 0x00000004ff067887 */ /* 0x000fc40008000000 */
[----:B------:R-:W-:Y:S02]  /*14d0*/  USEL UR5, URZ, 0x2, UP1 ;  /* 0x00000002ff057887 */ /* 0x000fe40008800000 */
[----:B------:R-:W-:Y:S02]  /*14e0*/  ULEA UR4, UR63, UR4, 0x1 ;  /* 0x000000043f047291 */ /* 0x000fe4000f8e08ff */
[----:B------:R-:W-:Y:S02]  /*14f0*/  USEL UR8, URZ, 0x8, UP0 ;  /* 0x00000008ff087887 */ /* 0x000fe40008000000 */
[----:B------:R-:W-:-:S03]  /*1500*/  UIADD3 UR5, UPT, UPT, UR5, UR6, UR7 ;  /* 0x0000000605057290 */ /* 0x000fc6000fffe007 */
[----:B------:R-:W-:Y:S01]  /*1510*/  UMOV UR6, 0x3 ;  /* 0x0000000300067882 */ /* 0x000fe20000000000 */
[----:B------:R-:W-:Y:S02]  /*1520*/  UIADD3 UR5, UPT, UPT, UR5, UR8, URZ ;  /* 0x0000000805057290 */ /* 0x000fe4000fffe0ff */
[----:B------:R-:W-:-:S04]  /*1530*/  USHF.L.U32 UR4, UR6, UR4, URZ ;  /* 0x0000000406047299 */ /* 0x000fc800080006ff */
[----:B------:R-:W-:Y:S02]  /*1540*/  MOV R3, UR5 ;  /* 0x0000000500037c02 */ /* 0x000fe40008000f00 */
[----:B------:R-:W-:Y:S02]  /*1550*/  IMAD.U32 R2, RZ, RZ, UR4 ;  /* 0x00000004ff027e24 */ /* 0x000fe4000f8e00ff */
.L_x_18:
[----:B------:R-:W-:Y:S05]  /*1560*/  BRA.U !UP2, `(.L_x_19) ;  /* 0x000000010ad47547 */ /* 0x000fea000b800000 */
[----:B------:R-:W1:Y:S01]  /*1570*/  LDCU.128 UR12, c[0x0][0xb10] ;  /* 0x00016200ff0c77ac */ /* 0x000e620008000c00 */
[----:B------:R-:W2:Y:S01]  /*1580*/  LDCU UR6, c[0x0][0x370] ;  /* 0x00006e00ff0677ac */ /* 0x000ea20008000800 */
[----:B------:R-:W3:Y:S01]  /*1590*/  LDCU UR5, c[0x0][0x374] ;  /* 0x00006e80ff0577ac */ /* 0x000ee20008000800 */
[----:B------:R-:W4:Y:S01]  /*15a0*/  LDCU UR28, c[0x0][0xb0c] ;  /* 0x00016180ff1c77ac */ /* 0x000f220008000800 */
[----:B------:R-:W4:Y:S01]  /*15b0*/  LDCU UR4, c[0x0][0xb20] ;  /* 0x00016400ff0477ac */ /* 0x000f220008000800 */
[----:B------:R-:W4:Y:S01]  /*15c0*/  LDCU.64 UR8, c[0x0][0xb28] ;  /* 0x00016500ff0877ac */ /* 0x000f220008000a00 */
[----:B-1----:R-:W-:Y:S02]  /*15d0*/  UISETP.NE.AND UP0, UPT, UR14, 0x1, UPT ;  /* 0x000000010e00788c */ /* 0x002fe4000bf05270 */
[----:B---3--:R-:W-:Y:S02]  /*15e0*/  UIMAD.WIDE.U32 UR10, UR5, UR15, URZ ;  /* 0x0000000f050a72a5 */ /* 0x008fe4000f8e00ff */
[----:B--2---:R-:W-:-:S02]  /*15f0*/  UIMAD.WIDE.U32 UR18, UR6, UR12, URZ ;  /* 0x0000000c061272a5 */ /* 0x004fc4000f8e00ff */
[----:B----4-:R-:W-:Y:S02]  /*1600*/  UISETP.NE.AND UP1, UPT, UR28, 0x1, UPT ;  /* 0x000000011c00788c */ /* 0x010fe4000bf25270 */
[----:B------:R-:W-:Y:S01]  /*1610*/  UISETP.NE.AND UP2, UPT, UR21, 0x1, UPT ;  /* 0x000000011500788c */ /* 0x000fe2000bf45270 */
[----:B------:R-:W-:Y:S02]  /*1620*/  UMOV UR10, UR11 ;  /* 0x0000000b000a7c82 */ /* 0x000fe40008000000 */
[----:B------:R-:W-:Y:S01]  /*1630*/  UMOV UR18, UR19 ;  /* 0x0000001300127c82 */ /* 0x000fe20008000000 */
[----:B------:R-:W-:Y:S02]  /*1640*/  @UP0 USHF.R.U32.HI UR5, URZ, UR4, UR10 ;  /* 0x00000004ff050299 */ /* 0x000fe4000801160a */
[----:B------:R-:W-:Y:S02]  /*1650*/  UIMAD.WIDE.U32 UR22, UR24, UR15, URZ ;  /* 0x0000000f181672a5 */ /* 0x000fe4000f8e00ff */
[----:B------:R-:W-:-:S02]  /*1660*/  UIMAD.WIDE.U32 UR10, UR5, UR8, URZ ;  /* 0x00000008050a72a5 */ /* 0x000fc4000f8e00ff */
[----:B------:R-:W-:Y:S02]  /*1670*/  @UP1 USHF.R.U32.HI UR6, URZ, UR13, UR18 ;  /* 0x0000000dff061299 */ /* 0x000fe40008011612 */
[----:B------:R-:W-:Y:S02]  /*1680*/  UIMAD.WIDE.U32 UR16, UR20, UR12, URZ ;  /* 0x0000000c141072a5 */ /* 0x000fe4000f8e00ff */
[----:B------:R-:W-:Y:S01]  /*1690*/  UIMAD.WIDE.U32 UR18, UR6, UR8, URZ ;  /* 0x00000008061272a5 */ /* 0x000fe2000f8e00ff */
[----:B------:R-:W-:Y:S01]  /*16a0*/  UMOV UR22, UR23 ;  /* 0x0000001700167c82 */ /* 0x000fe20008000000 */
[----:B------:R-:W-:Y:S01]  /*16b0*/  UMOV UR10, UR11 ;  /* 0x0000000b000a7c82 */ /* 0x000fe20008000000 */
[----:B------:R-:W-:Y:S02]  /*16c0*/  USHF.R.U32.HI UR22, URZ, UR4, UR22 ;  /* 0x00000004ff167299 */ /* 0x000fe40008011616 */
[----:B------:R-:W-:Y:S02]  /*16d0*/  @UP2 USHF.R.U32.HI UR5, URZ, UR9, UR10 ;  /* 0x00000009ff052299 */ /* 0x000fe4000801160a */
[----:B------:R-:W-:Y:S01]  /*16e0*/  UMOV UR7, UR19 ;  /* 0x0000001300077c82 */ /* 0x000fe20008000000 */
[----:B------:R-:W-:Y:S01]  /*16f0*/  UMOV UR16, UR17 ;  /* 0x0000001100107c82 */ /* 0x000fe20008000000 */
[----:B------:R-:W-:-:S02]  /*1700*/  @UP2 USHF.R.U32.HI UR6, URZ, UR9, UR7 ;  /* 0x00000009ff062299 */ /* 0x000fc40008011607 */
[----:B------:R-:W-:Y:S02]  /*1710*/  USHF.R.U32.HI UR13, URZ, UR13, UR16 ;  /* 0x0000000dff0d7299 */ /* 0x000fe40008011610 */
[----:B------:R-:W-:Y:S02]  /*1720*/  USEL UR4, UR24, UR22, !UP0 ;  /* 0x0000001618047287 */ /* 0x000fe4000c000000 */
[----:B------:R-:W-:Y:S02]  /*1730*/  UIMAD UR7, UR5, UR21, URZ ;  /* 0x00000015050772a4 */ /* 0x000fe4000f8e02ff */
[----:B------:R-:W-:Y:S02]  /*1740*/  USEL UR5, UR20, UR13, !UP1 ;  /* 0x0000000d14057287 */ /* 0x000fe4000c800000 */
[----:B------:R-:W-:Y:S02]  /*1750*/  UIMAD UR12, UR6, UR21, URZ ;  /* 0x00000015060c72a4 */ /* 0x000fe4000f8e02ff */
[----:B------:R-:W-:-:S02]  /*1760*/  UISETP.GE.AND UP0, UPT, UR4, UR7, UPT ;  /* 0x000000070400728c */ /* 0x000fc4000bf06270 */
[----:B------:R-:W-:Y:S02]  /*1770*/  UIMAD.WIDE.U32 UR10, UR4, UR8, URZ ;  /* 0x00000008040a72a5 */ /* 0x000fe4000f8e00ff */
[----:B------:R-:W-:Y:S02]  /*1780*/  UISETP.GE.OR UP0, UPT, UR5, UR12, UP0 ;  /* 0x0000000c0500728c */ /* 0x000fe40008706670 */
[----:B------:R-:W-:Y:S02]  /*1790*/  UIMAD.WIDE.U32 UR12, UR5, UR8, URZ ;  /* 0x00000008050c72a5 */ /* 0x000fe4000f8e00ff */
[----:B------:R-:W-:Y:S01]  /*17a0*/  UIADD3 UR10, UPT, UPT, -UR4, URZ, URZ ;  /* 0x000000ff040a7290 */ /* 0x000fe2000fffe1ff */
[----:B------:R-:W-:Y:S01]  /*17b0*/  UMOV UR8, UR11 ;  /* 0x0000000b00087c82 */ /* 0x000fe20008000000 */
[----:B------:R-:W-:Y:S02]  /*17c0*/  UIADD3 UR11, UPT, UPT, -UR5, URZ, URZ ;  /* 0x000000ff050b7290 */ /* 0x000fe4000fffe1ff */
[----:B------:R-:W-:-:S03]  /*17d0*/  USHF.R.U32.HI UR8, URZ, UR9, UR8 ;  /* 0x00000009ff087299 */ /* 0x000fc60008011608 */
[----:B------:R-:W-:Y:S01]  /*17e0*/  @!UP0 UMOV UR7, UR13 ;  /* 0x0000000d00078c82 */ /* 0x000fe20008000000 */
[----:B------:R-:W-:Y:S02]  /*17f0*/  UIMAD UR24, UR14, UR10, UR24 ;  /* 0x0000000a0e1872a4 */ /* 0x000fe4000f8e0218 */
[----:B------:R-:W-:Y:S02]  /*1800*/  USEL UR8, UR4, UR8, !UP2 ;  /* 0x0000000804087287 */ /* 0x000fe4000d000000 */
[----:B------:R-:W-:Y:S02]  /*1810*/  @!UP0 USHF.R.U32.HI UR7, URZ, UR9, UR7 ;  /* 0x00000009ff078299 */ /* 0x000fe40008011607 */
[----:B------:R-:W-:Y:S02]  /*1820*/  UIADD3 UR9, UPT, UPT, -UR8, URZ, URZ ;  /* 0x000000ff08097290 */ /* 0x000fe4000fffe1ff */
[----:B------:R-:W-:Y:S02]  /*1830*/  @!UP0 USEL UR7, UR5, UR7, !UP2 ;  /* 0x0000000705078287 */ /* 0x000fe4000d000000 */
[----:B------:R-:W-:-:S02]  /*1840*/  UIMAD UR9, UR21, UR9, UR4 ;  /* 0x00000009150972a4 */ /* 0x000fc4000f8e0204 */
[----:B------:R-:W-:Y:S02]  /*1850*/  @!UP0 UIADD3 UR8, UPT, UPT, UR8, -UR7, URZ ;  /* 0x8000000708088290 */ /* 0x000fe4000fffe0ff */
[----:B------:R-:W-:Y:S02]  /*1860*/  @!UP0 UIMAD UR6, UR9, UR6, UR7 ;  /* 0x00000006090682a4 */ /* 0x000fe4000f8e0207 */
[----:B------:R-:W-:Y:S02]  /*1870*/  @!UP0 UIMAD UR4, UR8, UR21, UR5 ;  /* 0x00000015080482a4 */ /* 0x000fe4000f8e0205 */
[----:B------:R-:W-:Y:S02]  /*1880*/  UIMAD UR20, UR28, UR11, UR20 ;  /* 0x0000000b1c1472a4 */ /* 0x000fe4000f8e0214 */
[----:B------:R-:W-:Y:S01]  /*1890*/  UIMAD UR24, UR4, UR14, UR24 ;  /* 0x0000000e041872a4 */ /* 0x000fe2000f8e0218 */
[----:B------:R-:W-:Y:S02]  /*18a0*/  @!UP0 UMOV UR5, UR6 ;  /* 0x0000000600058c82 */ /* 0x000fe40008000000 */
[----:B------:R-:W-:-:S12]  /*18b0*/  UIMAD UR20, UR5, UR28, UR20 ;  /* 0x0000001c051472a4 */ /* 0x000fd8000f8e0214 */
.L_x_19:
[----:B------:R-:W-:Y:S02]  /*18c0*/  UISETP.NE.AND UP1, UPT, UR29, 0x1, UPT ;  /* 0x000000011d00788c */ /* 0x000fe4000bf25270 */
[----:B------:R-:W-:Y:S02]  /*18d0*/  ULOP3.LUT UR21, UR26, 0xffff, URZ, 0xc0, !UPT ;  /* 0x0000ffff1a157892 */ /* 0x000fe4000f8ec0ff */
[----:B------:R-:W-:Y:S02]  /*18e0*/  UISETP.NE.AND UP0, UPT, UR25, 0x2, UPT ;  /* 0x000000021900788c */ /* 0x000fe4000bf05270 */
[----:B------:R-:W-:Y:S02]  /*18f0*/  ULOP3.LUT UR22, UR27, 0x400, URZ, 0xc0, !UPT ;  /* 0x000004001b167892 */ /* 0x000fe4000f8ec0ff */
[----:B------:R-:W-:Y:S02]  /*1900*/  ULOP3.LUT UR44, UR44, 0x40, URZ, 0xc0, !UPT ;  /* 0x000000402c2c7892 */ /* 0x000fe4000f8ec0ff */
[----:B------:R-:W-:Y:S01]  /*1910*/  USHF.L.U32 UR21, UR30, UR21, URZ ;  /* 0x000000151e157299 */ /* 0x000fe200080006ff */
[----:B------:R-:W-:Y:S11]  /*1920*/  BRA.U UP1, `(.L_x_20) ;  /* 0x0000000101447547 */ /* 0x000ff6000b800000 */
[----:B------:R-:W1:Y:S01]  /*1930*/  LDCU.128 UR8, c[0x0][0xb10] ;  /* 0x00016200ff0877ac */ /* 0x000e620008000c00 */
[----:B------:R-:W2:Y:S01]  /*1940*/  LDCU UR12, c[0x0][0xb0c] ;  /* 0x00016180ff0c77ac */ /* 0x000ea20008000800 */
[----:B------:R-:W3:Y:S01]  /*1950*/  LDCU UR13, c[0x0][0xb20] ;  /* 0x00016400ff0d77ac */ /* 0x000ee20008000800 */
[----:B-1----:R-:W-:Y:S02]  /*1960*/  UIMAD.WIDE.U32 UR6, UR20, UR8, URZ ;  /* 0x00000008140672a5 */ /* 0x002fe4000f8e00ff */
[----:B------:R-:W-:Y:S02]  /*1970*/  UIMAD.WIDE.U32 UR4, UR24, UR11, URZ ;  /* 0x0000000b180472a5 */ /* 0x000fe4000f8e00ff */
[----:B--2---:R-:W-:Y:S02]  /*1980*/  UISETP.NE.AND UP2, UPT, UR12, 0x1, UPT ;  /* 0x000000010c00788c */ /* 0x004fe4000bf45270 */
[----:B------:R-:W-:Y:S01]  /*1990*/  UISETP.NE.AND UP1, UPT, UR10, 0x1, UPT ;  /* 0x000000010a00788c */ /* 0x000fe2000bf25270 */
[----:B------:R-:W-:-:S02]  /*19a0*/  UMOV UR6, UR7 ;  /* 0x0000000700067c82 */ /* 0x000fc40008000000 */
[----:B------:R-:W-:Y:S01]  /*19b0*/  UMOV UR4, UR5 ;  /* 0x0000000500047c82 */ /* 0x000fe20008000000 */
[----:B------:R-:W-:Y:S02]  /*19c0*/  USHF.R.U32.HI UR6, URZ, UR9, UR6 ;  /* 0x00000009ff067299 */ /* 0x000fe40008011606 */
[----:B---3--:R-:W-:Y:S02]  /*19d0*/  USHF.R.U32.HI UR4, URZ, UR13, UR4 ;  /* 0x0000000dff047299 */ /* 0x008fe40008011604 */
[----:B------:R-:W-:Y:S02]  /*19e0*/  USEL UR5, UR20, UR6, !UP2 ;  /* 0x0000000614057287 */ /* 0x000fe4000d000000 */
[----:B------:R-:W-:-:S04]  /*19f0*/  USEL UR4, UR24, UR4, !UP1 ;  /* 0x0000000418047287 */ /* 0x000fc8000c800000 */
[----:B------:R-:W-:Y:S02]  /*1a00*/  UIADD3 UR6, UPT, UPT, UR5, -UR4, URZ ;  /* 0x8000000405067290 */ /* 0x000fe4000fffe0ff */
[----:B------:R-:W-:Y:S02]  /*1a10*/  UIADD3 UR4, UPT, UPT, -UR5, UR4, URZ ;  /* 0x0000000405047290 */ /* 0x000fe4000fffe1ff */
[----:B------:R-:W-:Y:S02]  /*1a20*/  UIMAD UR24, UR6, UR10, UR24 ;  /* 0x0000000a061872a4 */ /* 0x000fe4000f8e0218 */
[----:B------:R-:W-:-:S12]  /*1a30*/  UIMAD UR20, UR4, UR12, UR20 ;  /* 0x0000000c041472a4 */ /* 0x000fd8000f8e0214 */
.L_x_20:
[----:B------:R-:W-:Y:S05]  /*1a40*/  BRA.U !UP5, `(.L_x_21) ;  /* 0x000000010d0c7547 */ /* 0x000fea000b800000 */
[----:B------:R-:W-:Y:S01]  /*1a50*/  UCGABAR_WAIT ;  /* 0x0000000000007dc7 */ /* 0x000fe20008000000 */
[----:B------:R-:W-:Y:S01]  /*1a60*/  CCTL.IVALL ;  /* 0x00000000ff00798f */ /* 0x000fe20002000000 */
[----:B------:R-:W-:Y:S05]  /*1a70*/  BRA `(.L_x_22) ;  /* 0x0000000000047947 */ /* 0x000fea0003800000 */
.L_x_21:
[----:B------:R-:W-:Y:S06]  /*1a80*/  BAR.SYNC.DEFER_BLOCKING 0x0 ;  /* 0x0000000000007b1d */ /* 0x000fec0000010000 */
.L_x_22:
[----:B------:R-:W-:Y:S05]  /*1a90*/  BRA.U UP0, `(.L_x_23) ;  /* 0x0000001d00f47547 */ /* 0x000fea000b800000 */
[----:B------:R-:W1:Y:S01]  /*1aa0*/  LDCU UR6, c[0x0][0x38c] ;  /* 0x00007180ff0677ac */ /* 0x000e620008000800 */
[----:B------:R-:W-:Y:S01]  /*1ab0*/  PLOP3.LUT P1, PT, PT, PT, UP3, 0x80, 0x8 ;  /* 0x000000000008781c */ /* 0x000fe20003f2f038 */
[----:B------:R-:W-:Y:S01]  /*1ac0*/  IMAD.MOV.U32 R12, RZ, RZ, 0x1 ;  /* 0x00000001ff0c7424 */ /* 0x000fe200078e00ff */
[----:B------:R-:W-:Y:S02]  /*1ad0*/  ISETP.NE.AND P2, PT, R0, RZ, P3 ;  /* 0x000000ff0000720c */ /* 0x000fe40001f45270 */
[----:B------:R-:W-:Y:S02]  /*1ae0*/  CS2R R10, SRZ ;  /* 0x00000000000a7805 */ /* 0x000fe4000001ff00 */
[----:B------:R-:W-:Y:S01]  /*1af0*/  PLOP3.LUT P1, PT, P1, PT, PT, 0x8, 0x80 ;  /* 0x000000000080781c */ /* 0x000fe20000f2e170 */
[----:B------:R-:W-:Y:S01]  /*1b00*/  IMAD.MOV.U32 R9, RZ, RZ, RZ ;  /* 0x000000ffff097224 */ /* 0x000fe200078e00ff */
[----:B------:R-:W2:Y:S01]  /*1b10*/  LDCU UR38, c[0x0][0x370] ;  /* 0x00006e00ff2677ac */ /* 0x000ea20008000800 */
[----:B------:R-:W-:Y:S01]  /*1b20*/  IMAD.MOV.U32 R8, RZ, RZ, 0x1 ;  /* 0x00000001ff087424 */ /* 0x000fe200078e00ff */
[----:B------:R-:W3:Y:S01]  /*1b30*/  LDCU.64 UR26, c[0x0][0x348] ;  /* 0x00006900ff1a77ac */ /* 0x000ee20008000a00 */
[----:B------:R-:W-:Y:S01]  /*1b40*/  ULEA.HI UR42, UR22, UR44, URZ, 0x1b ;  /* 0x0000002c162a7291 */ /* 0x000fe2000f8fd8ff */
[----:B------:R-:W4:Y:S01]  /*1b50*/  LDCU UR37, c[0x0][0x374] ;  /* 0x00006e80ff2577ac */ /* 0x000f220008000800 */
[----:B-1----:R-:W-:-:S02]  /*1b60*/  UIADD3 UR5, UPT, UPT, UR6, 0x1f, URZ ;  /* 0x0000001f06057890 */ /* 0x002fc4000fffe0ff */
[----:B------:R-:W-:Y:S02]  /*1b70*/  UIADD3 UR48, UPT, UPT, UR6, 0x3e, URZ ;  /* 0x0000003e06307890 */ /* 0x000fe4000fffe0ff */
[----:B------:R-:W-:Y:S01]  /*1b80*/  USHF.R.S32.HI UR4, URZ, 0x1f, UR5 ;  /* 0x0000001fff047899 */ /* 0x000fe20008011405 */
[----:B------:R-:W-:-:S03]  /*1b90*/  UMOV UR7, URZ ;  /* 0x000000ff00077c82 */ /* 0x000fc60008000000 */
[----:B------:R-:W-:Y:S02]  /*1ba0*/  ULEA.HI UR4, UR4, UR5, URZ, 0x5 ;  /* 0x0000000504047291 */ /* 0x000fe4000f8f28ff */
[----:B------:R-:W-:Y:S02]  /*1bb0*/  UIADD3 UR5, UPT, UPT, UR6, -0x1, URZ ;  /* 0xffffffff06057890 */ /* 0x000fe4000fffe0ff */
[----:B------:R-:W-:Y:S02]  /*1bc0*/  USHF.R.S32.HI UR40, URZ, 0x5, UR4 ;  /* 0x00000005ff287899 */ /* 0x000fe40008011404 */
[----:B------:R-:W-:Y:S02]  /*1bd0*/  UISETP.GE.U32.AND UP1, UPT, UR5, -0x3f, UPT ;  /* 0xffffffc10500788c */ /* 0x000fe4000bf26070 */
[----:B------:R-:W-:-:S04]  /*1be0*/  UISETP.LT.U32.AND UP0, UPT, UR40, 0x1a, UPT ;  /* 0x0000001a2800788c */ /* 0x000fc8000bf01070 */
[----:B------:R-:W-:Y:S02]  /*1bf0*/  USEL UR39, UR40, 0x1a, UP0 ;  /* 0x0000001a28277887 */ /* 0x000fe40008000000 */
[----:B------:R-:W-:Y:S02]  /*1c00*/  UISETP.NE.AND UP0, UPT, UR25, URZ, UPT ;  /* 0x000000ff1900728c */ /* 0x000fe4000bf05270 */
[----:B------:R-:W-:Y:S02]  /*1c10*/  UIADD3 UR4, UPT, UPT, UR39, -0x1, URZ ;  /* 0xffffffff27047890 */ /* 0x000fe4000fffe0ff */
[----:B------:R-:W-:Y:S02]  /*1c20*/  @UP1 UIADD3 UR4, UPT, UPT, UR39, URZ, URZ ;  /* 0x000000ff27041290 */ /* 0x000fe4000fffe0ff */
[----:B------:R-:W-:Y:S02]  /*1c30*/  USEL UR23, UR46, 0x2, UP0 ;  /* 0x000000022e177887 */ /* 0x000fe40008000000 */
[----:B------:R-:W-:-:S02]  /*1c40*/  UIADD3 UR43, UPT, UPT, UR40, -UR39, URZ ;  /* 0x80000027282b7290 */ /* 0x000fc4000fffe0ff */
[----:B------:R-:W-:Y:S02]  /*1c50*/  UIADD3 UR25, UPT, UPT, UR4, 0x1, URZ ;  /* 0x0000000104197890 */ /* 0x000fe4000fffe0ff */
[----:B--234-:R-:W-:-:S12]  /*1c60*/  UIADD3 UR41, UPT, UPT, -UR4, URZ, URZ ;  /* 0x000000ff04297290 */ /* 0x01cfd8000fffe1ff */
.L_x_43:
[----:B------:R-:W-:Y:S01]  /*1c70*/  UISETP.NE.AND UP0, UPT, UR47, URZ, UPT ;  /* 0x000000ff2f00728c */ /* 0x000fe2000bf05270 */
[----:B------:R-:W1:Y:S08]  /*1c80*/  S2UR UR47, SR_CgaCtaId ;  /* 0x00000000002f79c3 */ /* 0x000e700000008800 */
[----:B------:R-:W-:Y:S05]  /*1c90*/  BRA.U UP0, `(.L_x_24) ;  /* 0x0000000100347547 */ /* 0x000fea000b800000 */
[----:B------:R-:W2:Y:S01]  /*1ca0*/  S2R R0, SR_CgaCtaId ;  /* 0x0000000000007919 */ /* 0x000ea20000008800 */
[----:B------:R-:W-:-:S04]  /*1cb0*/  MOV R2, 0x400 ;  /* 0x0000040000027802 */ /* 0x000fc80000000f00 */
[----:B--2---:R-:W-:Y:S02]  /*1cc0*/  LEA R0, R0, R2, 0x18 ;  /* 0x0000000200007211 */ /* 0x004fe400078ec0ff */
[----:B------:R-:W-:-:S03]  /*1cd0*/  SHF.L.U32 R2, R8, 0x1f, RZ ;  /* 0x0000001f08027819 */ /* 0x000fc600000006ff */
[----:B------:R-:W-:-:S04]  /*1ce0*/  IMAD R0, R9, 0x8, R0 ;  /* 0x0000000809007824 */ /* 0x000fc800078e0200 */
[----:B------:R-:W2:Y:S02]  /*1cf0*/  SYNCS.PHASECHK.TRANS64.TRYWAIT P0, [R0+URZ+0x260], R2 ;  /* 0x00026002000075a7 */ /* 0x000ea400080011ff */
[----:B--2---:R-:W-:Y:S05]  /*1d00*/  @!P0 BRA `(.L_x_25) ;  /* 0x0000007c00d08947 */ /* 0x004fea0003800000 */
.L_x_172:
[----:B------:R-:W-:Y:S01]  /*1d10*/  VIADD R9, R9, 0x1 ;  /* 0x0000000109097836 */ /* 0x000fe20000000000 */
[----:B------:R2:W-:Y:S04]  /*1d20*/  SYNCS.ARRIVE.TRANS64.A1T0 RZ, [R0+URZ+0x250], RZ ;  /* 0x000250ff00ff79a7 */ /* 0x0005e800081000ff */
[----:B------:R-:W-:-:S04]  /*1d30*/  ISETP.NE.AND P0, PT, R9, 0x2, PT ;  /* 0x000000020900780c */ /* 0x000fc80003f05270 */
[----:B------:R-:W-:Y:S02]  /*1d40*/  SEL R9, R9, RZ, P0 ;  /* 0x000000ff09097207 */ /* 0x000fe40000000000 */
[----:B--2---:R-:W-:-:S04]  /*1d50*/  SEL R0, RZ, 0x1, P0 ;  /* 0x00000001ff007807 */ /* 0x004fc80000000000 */
[----:B------:R-:W-:-:S07]  /*1d60*/  LOP3.LUT R8, R8, R0, RZ, 0x3c, !PT ;  /* 0x0000000008087212 */ /* 0x000fce00078e3cff */
.L_x_24:
[----:B------:R-:W-:Y:S01]  /*1d70*/  UMOV UR6, 0x400 ;  /* 0x0000040000067882 */ /* 0x000fe20000000000 */
[----:B------:R-:W-:Y:S01]  /*1d80*/  SHF.L.U32 R0, R12, 0x1f, RZ ;  /* 0x0000001f0c007819 */ /* 0x000fe200000006ff */
[----:B-1----:R-:W-:Y:S02]  /*1d90*/  ULEA UR6, UR47, UR6, 0x18 ;  /* 0x000000062f067291 */ /* 0x002fe4000f8ec0ff */
[----:B------:R-:W-:Y:S02]  /*1da0*/  UISETP.GE.U32.AND UP0, UPT, UR48, 0x3f, UPT ;  /* 0x0000003f3000788c */ /* 0x000fe4000bf06070 */
[----:B------:R-:W-:Y:S02]  /*1db0*/  ULEA UR4, UR7, UR6, 0x3 ;  /* 0x0000000607047291 */ /* 0x000fe4000f8e18ff */
[----:B------:R-:W-:Y:S01]  /*1dc0*/  ULEA UR11, UR24, UR44, 0x7 ;  /* 0x0000002c180b7291 */ /* 0x000fe2000f8e38ff */
[----:B------:R-:W-:-:S06]  /*1dd0*/  UMOV UR13, URZ ;  /* 0x000000ff000d7c82 */ /* 0x000fcc0008000000 */
[----:B------:R1:W2:Y:S01]  /*1de0*/  SYNCS.PHASECHK.TRANS64.TRYWAIT P0, [UR4+0xd0], R0 ;  /* 0x0000d000ff0075a7 */ /* 0x0002a20008001104 */
[----:B------:R-:W-:-:S04]  /*1df0*/  ULEA.HI UR4, UR20, UR20, URZ, 0x1 ;  /* 0x0000001414047291 */ /* 0x000fc8000f8f08ff */
[----:B------:R-:W-:-:S04]  /*1e00*/  USHF.L.U32 UR4, UR4, 0x6, URZ ;  /* 0x0000000604047899 */ /* 0x000fc800080006ff */
[----:B------:R-:W-:-:S04]  /*1e10*/  ULOP3.LUT UR35, UR4, 0xffffff80, URZ, 0xc0, !UPT ;  /* 0xffffff8004237892 */ /* 0x000fc8000f8ec0ff */
[----:B------:R-:W-:Y:S01]  /*1e20*/  UIADD3 UR35, UPT, UPT, UR42, UR35, URZ ;  /* 0x000000232a237290 */ /* 0x000fe2000fffe0ff */
[----:B------:R-:W-:Y:S11]  /*1e30*/  BRA.U !UP0, `(.L_x_26) ;  /* 0x0000000108c47547 */ /* 0x000ff6000b800000 */
[----:B------:R-:W-:Y:S01]  /*1e40*/  UMOV UR16, UR41 ;  /* 0x0000002900107c82 */ /* 0x000fe20008000000 */
[----:B------:R-:W-:Y:S01]  /*1e50*/  UMOV UR4, UR7 ;  /* 0x0000000700047c82 */ /* 0x000fe20008000000 */
[----:B------:R-:W-:-:S05]  /*1e60*/  UMOV UR34, URZ ;  /* 0x000000ff00227c82 */ /* 0x000fca0008000000 */
.L_x_32:
[----:B------:R-:W-:Y:S01]  /*1e70*/  ULEA UR33, UR4, UR6, 0x3 ;  /* 0x0000000604217291 */ /* 0x000fe2000f8e18ff */
[----:B------:R-:W-:Y:S01]  /*1e80*/  @P3 MOV R2, 0x4000 ;  /* 0x0000400000023802 */ /* 0x000fe20000000f00 */
[----:B--234-:R-:W-:Y:S10]  /*1e90*/  @P0 BRA `(.L_x_27) ;  /* 0x00000000000c0947 */ /* 0x01cff40003800000 */
[----:B------:R-:W-:-:S04]  /*1ea0*/  SHF.L.U32 R3, R12, 0x1f, RZ ;  /* 0x0000001f0c037819 */ /* 0x000fc800000006ff */
[----:B------:R-:W2:Y:S02]  /*1eb0*/  SYNCS.PHASECHK.TRANS64.TRYWAIT P0, [UR33+0xd0], R3 ;  /* 0x0000d003ff0075a7 */ /* 0x000ea40008001121 */
[----:B--2---:R-:W-:Y:S05]  /*1ec0*/  @!P0 BRA `(.L_x_28) ;  /* 0x0000007c00748947 */ /* 0x004fea0003800000 */
.L_x_27:
[----:B------:R2:W-:Y:S01]  /*1ed0*/  @P3 SYNCS.ARRIVE.TRANS64 RZ, [UR33], R2 ;  /* 0x00000002ffff39a7 */ /* 0x0005e20008000021 */
[----:B------:R-:W-:Y:S02]  /*1ee0*/  ULOP3.LUT UR5, UR23, 0x2, URZ, 0xfc, !UPT ;  /* 0x0000000217057892 */ /* 0x000fe4000f8efcff */
[----:B------:R-:W-:Y:S02]  /*1ef0*/  UIADD3 UR16, UPT, UPT, UR16, 0x1, URZ ;  /* 0x0000000110107890 */ /* 0x000fe4000fffe0ff */
[----:B------:R-:W-:Y:S02]  /*1f00*/  UISETP.NE.AND UP0, UPT, UR5, 0x2, UPT ;  /* 0x000000020500788c */ /* 0x000fe4000bf05270 */
[----:B------:R-:W-:-:S07]  /*1f10*/  UISETP.NE.AND UP2, UPT, UR16, 0x1, UPT ;  /* 0x000000011000788c */ /* 0x000fce000bf45270 */
[----:B------:R-:W-:Y:S05]  /*1f20*/  BRA.U UP0, `(.L_x_29) ;  /* 0x0000000100047547 */ /* 0x000fea000b800000 */
[----:B------:R-:W-:Y:S05]  /*1f30*/  BPT.TRAP 0x1 ;  /* 0x000000040000795c */ /* 0x000fea0000300000 */
.L_x_29:
[----:B------:R-:W-:Y:S04]  /*1f40*/  BSSY.RECONVERGENT B0, `(.L_x_30) ;  /* 0x0000003000007945 */ /* 0x000fe80003800200 */
[----:B------:R-:W-:Y:S05]  /*1f50*/  @!P2 BRA `(.L_x_31) ;  /* 0x000000000004a947 */ /* 0x000fea0003800000 */
[----:B------:R-:W-:Y:S05]  /*1f60*/  BPT.TRAP 0x1 ;  /* 0x000000040000795c */ /* 0x000fea0000300000 */
.L_x_31:
[----:B------:R-:W-:Y:S05]  /*1f70*/  BSYNC.RECONVERGENT B0 ;  /* 0x0000000000007941 */ /* 0x000fea0003800200 */
.L_x_30:
[----:B------:R-:W-:Y:S02]  /*1f80*/  UIADD3 UR5, UPT, UPT, UR4, 0x1, URZ ;  /* 0x0000000104057890 */ /* 0x000fe4000fffe0ff */
[----:B------:R-:W-:Y:S02]  /*1f90*/  UIADD3 UR14, UP1, UPT, UR26, 0x80, URZ ;  /* 0x000000801a0e7890 */ /* 0x000fe4000ff3e0ff */
[----:B------:R-:W-:Y:S02]  /*1fa0*/  UISETP.NE.AND UP0, UPT, UR5, 0x1a, UPT ;  /* 0x0000001a0500788c */ /* 0x000fe4000bf05270 */
[----:B------:R-:W-:Y:S02]  /*1fb0*/  ULOP3.LUT UR33, UR33, 0xfefffff8, URZ, 0xc0, !UPT ;  /* 0xfefffff821217892 */ /* 0x000fe4000f8ec0ff */
[----:B------:R-:W-:Y:S02]  /*1fc0*/  USEL UR8, URZ, 0x1, UP0 ;  /* 0x00000001ff087887 */ /* 0x000fe40008000000 */
[----:B------:R-:W-:-:S02]  /*1fd0*/  USEL UR7, UR5, URZ, UP0 ;  /* 0x000000ff05077287 */ /* 0x000fc40008000000 */
[----:B------:R-:W-:Y:S02]  /*1fe0*/  UIADD3.X UR15, UPT, UPT, URZ, UR27, URZ, UP1, !UPT ;  /* 0x0000001bff0f7290 */ /* 0x000fe40008ffe4ff */
[----:B------:R-:W-:Y:S01]  /*1ff0*/  ULEA UR5, UR7, UR6, 0x3 ;  /* 0x0000000607057291 */ /* 0x000fe2000f8e18ff */
[----:B------:R-:W-:Y:S01]  /*2000*/  LOP3.LUT R12, R12, UR8, RZ, 0x3c, !PT ;  /* 0x000000080c0c7c12 */ /* 0x000fe2000f8e3cff */
[----:B------:R-:W-:Y:S02]  /*2010*/  USHF.L.U32 UR8, UR4, 0xc, URZ ;  /* 0x0000000c04087899 */ /* 0x000fe400080006ff */
[----:B------:R-:W-:Y:S01]  /*2020*/  UIADD3 UR4, UP0, UPT, UR26, 0x180, URZ ;  /* 0x000001801a047890 */ /* 0x000fe2000ff1e0ff */
[----:B-1----:R-:W-:Y:S01]  /*2030*/  SHF.L.U32 R0, R12, 0x1f, RZ ;  /* 0x0000001f0c007819 */ /* 0x002fe200000006ff */
[----:B------:R-:W-:Y:S02]  /*2040*/  ULEA UR32, UR22, UR8, 0x1 ;  /* 0x0000000816207291 */ /* 0x000fe4000f8e08ff */
[----:B------:R-:W-:Y:S01]  /*2050*/  UPRMT UR13, URZ, 0x5410, UR21 ;  /* 0x00005410ff0d7896 */ /* 0x000fe20008000015 */
[----:B------:R3:W4:Y:S01]  /*2060*/  SYNCS.PHASECHK.TRANS64.TRYWAIT P0, [UR5+0xd0], R0 ;  /* 0x0000d000ff0075a7 */ /* 0x0007220008001105 */
[----:B------:R-:W-:-:S02]  /*2070*/  UIADD3 UR32, UPT, UPT, UR6, 0x4400, UR32 ;  /* 0x0000440006207890 */ /* 0x000fc4000fffe020 */
[----:B------:R-:W-:Y:S02]  /*2080*/  UIADD3 UR8, UPT, UPT, UR6, 0x1e400, UR8 ;  /* 0x0001e40006087890 */ /* 0x000fe4000fffe008 */
[----:B------:R-:W-:Y:S01]  /*2090*/  UIADD3.X UR5, UPT, UPT, URZ, UR27, URZ, UP0, !UPT ;  /* 0x0000001bff057290 */ /* 0x000fe200087fe4ff */
[----:B------:R-:W-:Y:S01]  /*20a0*/  UMOV UR18, 0x0 ;  /* 0x0000000000127882 */ /* 0x000fe20000000000 */
[----:B------:R-:W-:Y:S01]  /*20b0*/  UMOV UR19, 0x10000000 ;  /* 0x1000000000137882 */ /* 0x000fe20000000000 */
[----:B------:R-:W-:Y:S01]  /*20c0*/  UMOV UR10, UR34 ;  /* 0x00000022000a7c82 */ /* 0x000fe20008000000 */
[----:B------:R-:W-:Y:S01]  /*20d0*/  UMOV UR12, UR36 ;  /* 0x00000024000c7c82 */ /* 0x000fe20008000000 */
[----:B------:R-:W-:Y:S01]  /*20e0*/  UMOV UR9, UR33 ;  /* 0x0000002100097c82 */ /* 0x000fe20008000000 */
[----:B------:R1:W-:Y:S03]  /*20f0*/  UTMALDG.3D.MULTICAST.2CTA [UR32], [UR14], UR13, desc[UR18] ;  /* 0x000012200e0073b4 */ /* 0x0003e6000821180d */
[----:B------:R2:W-:Y:S01]  /*2100*/  UTMALDG.3D.2CTA [UR8], [UR4], desc[UR18] ;  /* 0x00001208040075b4 */ /* 0x0005e20008211000 */
[----:B-1----:R-:W-:Y:S01]  /*2110*/  UIADD3 UR34, UPT, UPT, UR34, 0x20, URZ ;  /* 0x0000002022227890 */ /* 0x002fe2000fffe0ff */
[----:B------:R-:W-:Y:S01]  /*2120*/  UMOV UR13, UR25 ;  /* 0x00000019000d7c82 */ /* 0x000fe20008000000 */
[----:B--2---:R-:W-:Y:S01]  /*2130*/  UMOV UR4, UR7 ;  /* 0x0000000700047c82 */ /* 0x004fe20008000000 */
[----:B------:R-:W-:Y:S09]  /*2140*/  BRA.U UP2, `(.L_x_32) ;  /* 0xfffffffd02487547 */ /* 0x000ff2000b83ffff */
.L_x_26:
[----:B------:R-:W-:Y:S01]  /*2150*/  ULEA UR4, UR7, UR6, 0x3 ;  /* 0x0000000607047291 */ /* 0x000fe2000f8e18ff */
[----:B-1-3--:R-:W-:Y:S01]  /*2160*/  SHF.L.U32 R0, R12, 0x1f, RZ ;  /* 0x0000001f0c007819 */ /* 0x00afe200000006ff */
[----:B------:R-:W-:Y:S01]  /*2170*/  @!P1 SYNCS.ARRIVE.TRANS64.A1T0 RZ, [UR6+0x1e8], RZ ;  /* 0x0001e8ffffff99a7 */ /* 0x000fe20008100006 */
[----:B------:R-:W-:-:S06]  /*2180*/  UISETP.GT.AND UP0, UPT, UR40, UR39, UPT ;  /* 0x000000272800728c */ /* 0x000fcc000bf04270 */
[----:B--2-4-:R1:W2:Y:S03]  /*2190*/  SYNCS.PHASECHK.TRANS64.TRYWAIT P0, [UR4+0xd0], R0 ;  /* 0x0000d000ff0075a7 */ /* 0x0142a60008001104 */
[----:B------:R-:W-:Y:S05]  /*21a0*/  BRA.U !UP0, `(.L_x_33) ;  /* 0x0000000108c47547 */ /* 0x000fea000b800000 */
[----:B------:R-:W-:Y:S01]  /*21b0*/  UIADD3 UR24, UPT, UPT, UR43, UR13, URZ ;  /* 0x0000000d2b187290 */ /* 0x000fe2000fffe0ff */
[----:B------:R-:W-:-:S11]  /*21c0*/  UMOV UR4, UR7 ;  /* 0x0000000700047c82 */ /* 0x000fd60008000000 */
.L_x_39:
[----:B------:R-:W-:Y:S01]  /*21d0*/  ULEA UR17, UR4, UR6, 0x3 ;  /* 0x0000000604117291 */ /* 0x000fe2000f8e18ff */
[----:B--2---:R-:W-:Y:S01]  /*21e0*/  @P3 MOV R2, 0x4000 ;  /* 0x0000400000023802 */ /* 0x004fe20000000f00 */
[----:B--2-4-:R-:W-:Y:S10]  /*21f0*/  @P0 BRA `(.L_x_34) ;  /* 0x00000000000c0947 */ /* 0x014ff40003800000 */
[----:B------:R-:W-:-:S04]  /*2200*/  SHF.L.U32 R3, R12, 0x1f, RZ ;  /* 0x0000001f0c037819 */ /* 0x000fc800000006ff */
[----:B------:R-:W2:Y:S02]  /*2210*/  SYNCS.PHASECHK.TRANS64.TRYWAIT P0, [UR17+0xd0], R3 ;  /* 0x0000d003ff0075a7 */ /* 0x000ea40008001111 */
[----:B--2---:R-:W-:Y:S05]  /*2220*/  @!P0 BRA `(.L_x_35) ;  /* 0x0000007800b48947 */ /* 0x004fea0003800000 */
.L_x_34:
[----:B------:R2:W-:Y:S01]  /*2230*/  @P3 SYNCS.ARRIVE.TRANS64 RZ, [UR17], R2 ;  /* 0x00000002ffff39a7 */ /* 0x0005e20008000011 */
[----:B------:R-:W-:-:S04]  /*2240*/  ULOP3.LUT UR5, UR23, 0x2, URZ, 0xfc, !UPT ;  /* 0x0000000217057892 */ /* 0x000fc8000f8efcff */
[----:B------:R-:W-:-:S09]  /*2250*/  UISETP.NE.AND UP0, UPT, UR5, 0x2, UPT ;  /* 0x000000020500788c */ /* 0x000fd2000bf05270 */
[----:B------:R-:W-:Y:S05]  /*2260*/  BRA.U UP0, `(.L_x_36) ;  /* 0x0000000100047547 */ /* 0x000fea000b800000 */
[----:B------:R-:W-:Y:S05]  /*2270*/  BPT.TRAP 0x1 ;  /* 0x000000040000795c */ /* 0x000fea0000300000 */
.L_x_36:
[----:B------:R-:W-:Y:S04]  /*2280*/  BSSY.RECONVERGENT B0, `(.L_x_37) ;  /* 0x0000003000007945 */ /* 0x000fe80003800200 */
[----:B------:R-:W-:Y:S05]  /*2290*/  @!P2 BRA `(.L_x_38) ;  /* 0x000000000004a947 */ /* 0x000fea0003800000 */
[----:B------:R-:W-:Y:S05]  /*22a0*/  BPT.TRAP 0x1 ;  /* 0x000000040000795c */ /* 0x000fea0000300000 */
.L_x_38:
[----:B------:R-:W-:Y:S05]  /*22b0*/  BSYNC.RECONVERGENT B0 ;  /* 0x0000000000007941 */ /* 0x000fea0003800200 */
.L_x_37:
[----:B------:R-:W-:Y:S02]  /*22c0*/  UIADD3 UR5, UPT, UPT, UR4, 0x1, URZ ;  /* 0x0000000104057890 */ /* 0x000fe4000fffe0ff */
[----:B------:R-:W-:Y:S02]  /*22d0*/  USHF.L.U32 UR18, UR13, 0x5, URZ ;  /* 0x000000050d127899 */ /* 0x000fe400080006ff */
[----:B------:R-:W-:Y:S02]  /*22e0*/  UISETP.NE.AND UP0, UPT, UR5, 0x1a, UPT ;  /* 0x0000001a0500788c */ /* 0x000fe4000bf05270 */
[----:B------:R-:W-:Y:S02]  /*22f0*/  ULOP3.LUT UR17, UR17, 0xfefffff8, URZ, 0xc0, !UPT ;  /* 0xfefffff811117892 */ /* 0x000fe4000f8ec0ff */
[----:B------:R-:W-:Y:S02]  /*2300*/  USEL UR8, URZ, 0x1, UP0 ;  /* 0x00000001ff087887 */ /* 0x000fe40008000000 */
[----:B------:R-:W-:-:S02]  /*2310*/  USEL UR7, UR5, URZ, UP0 ;  /* 0x000000ff05077287 */ /* 0x000fc40008000000 */
[----:B------:R-:W-:Y:S02]  /*2320*/  UIADD3 UR14, UP0, UPT, UR26, 0x180, URZ ;  /* 0x000001801a0e7890 */ /* 0x000fe4000ff1e0ff */
        /* <DEDUP_REMOVED lines=9> */
[----:B------:R-:W-:Y:S02]  /*23c0*/  UIADD3.X UR5, UPT, UPT, URZ, UR27, URZ, UP1, !UPT ;  /* 0x0000001bff057290 */ /* 0x000fe40008ffe4ff */
[----:B------:R-:W-:Y:S02]  /*23d0*/  UIADD3 UR8, UPT, UPT, UR6, 0x1e400, UR8 ;  /* 0x0001e40006087890 */ /* 0x000fe4000fffe008 */
[----:B------:R-:W-:Y:S01]  /*23e0*/  UIADD3.X UR15, UPT, UPT, URZ, UR27, URZ, UP0, !UPT ;  /* 0x0000001bff0f7290 */ /* 0x000fe200087fe4ff */
[----:B------:R-:W-:Y:S01]  /*23f0*/  UMOV UR28, 0x0 ;  /* 0x00000000001c7882 */ /* 0x000fe20000000000 */
[----:B------:R-:W-:Y:S01]  /*2400*/  UMOV UR29, 0x10000000 ;  /* 0x10000000001d7882 */ /* 0x000fe20000000000 */
[----:B------:R-:W-:Y:S01]  /*2410*/  UMOV UR19, UR35 ;  /* 0x0000002300137c82 */ /* 0x000fe20008000000 */
[----:B------:R-:W-:Y:S01]  /*2420*/  UMOV UR20, UR36 ;  /* 0x0000002400147c82 */ /* 0x000fe20008000000 */
[----:B------:R-:W-:Y:S01]  /*2430*/  UMOV UR12, UR36 ;  /* 0x00000024000c7c82 */ /* 0x000fe20008000000 */
[----:B------:R1:W-:Y:S01]  /*2440*/  UTMALDG.3D.MULTICAST.2CTA [UR16], [UR4], UR10, desc[UR28] ;  /* 0x00001c10040073b4 */ /* 0x0003e2000821180a */
[----:B------:R-:W-:Y:S01]  /*2450*/  UMOV UR9, UR17 ;  /* 0x0000001100097c82 */ /* 0x000fe20008000000 */
[----:B------:R-:W-:-:S04]  /*2460*/  UIADD3 UR13, UPT, UPT, UR13, 0x1, URZ ;  /* 0x000000010d0d7890 */ /* 0x000fc8000fffe0ff */
[----:B------:R-:W-:Y:S01]  /*2470*/  UISETP.NE.AND UP0, UPT, UR13, UR24, UPT ;  /* 0x000000180d00728c */ /* 0x000fe2000bf05270 */
[----:B-1----:R-:W-:Y:S01]  /*2480*/  UMOV UR10, UR18 ;  /* 0x00000012000a7c82 */ /* 0x002fe20008000000 */
[----:B------:R-:W-:Y:S01]  /*2490*/  UMOV UR4, UR7 ;  /* 0x0000000700047c82 */ /* 0x000fe20008000000 */
[----:B------:R3:W-:Y:S06]  /*24a0*/  UTMALDG.3D.2CTA [UR8], [UR14], desc[UR28] ;  /* 0x00001c080e0075b4 */ /* 0x0007ec0008211000 */
[----:B---3--:R-:W-:Y:S05]  /*24b0*/  BRA.U UP0, `(.L_x_39) ;  /* 0xfffffffd00447547 */ /* 0x008fea000b83ffff */
.L_x_33:
[C---:B------:R-:W-:Y:S01]  /*24c0*/  LEA R3, R11.reuse, UR6, 0x3 ;  /* 0x000000060b037c11 */ /* 0x040fe2000f8e18ff */
[----:B------:R-:W-:Y:S01]  /*24d0*/  NOP ;  /* 0x0000000000007918 */ /* 0x000fe20000000000 */
[----:B-1----:R-:W-:Y:S02]  /*24e0*/  SHF.L.U32 R0, R10, 0x1f, RZ ;  /* 0x0000001f0a007819 */ /* 0x002fe400000006ff */
[----:B------:R-:W-:Y:S02]  /*24f0*/  LEA R4, R11, UR6, 0x4 ;  /* 0x000000060b047c11 */ /* 0x000fe4000f8e20ff */
[----:B--2-4-:R-:W1:Y:S02]  /*2500*/  SYNCS.PHASECHK.TRANS64.TRYWAIT P0, [R3+URZ+0x1f0], R0 ;  /* 0x0001f000030075a7 */ /* 0x014e6400080011ff */
[----:B-1----:R-:W-:Y:S05]  /*2510*/  @!P0 BRA `(.L_x_40) ;  /* 0x0000007800108947 */ /* 0x002fea0003800000 */
.L_x_175:
[----:B------:R-:W2:Y:S01]  /*2520*/  LDS.128 R4, [R4+0x280] ;  /* 0x0002800004047984 */ /* 0x000ea20000000c00 */
[----:B------:R-:W-:Y:S01]  /*2530*/  UISETP.GE.AND UP0, UPT, UR45, 0x1, UPT ;  /* 0x000000012d00788c */ /* 0x000fe2000bf06270 */
[----:B------:R-:W-:Y:S01]  /*2540*/  @!PT LDS RZ, [RZ] ;  /* 0x00000000fffff984 */ /* 0x000fe20000000800 */
[----:B------:R-:W-:Y:S01]  /*2550*/  @!PT LDS RZ, [RZ] ;  /* 0x00000000fffff984 */ /* 0x000fe20000000800 */
[----:B------:R-:W-:Y:S01]  /*2560*/  @!PT LDS RZ, [RZ] ;  /* 0x00000000fffff984 */ /* 0x000fe20000000800 */
[----:B------:R-:W-:Y:S01]  /*2570*/  @!PT LDS RZ, [RZ] ;  /* 0x00000000fffff984 */ /* 0x000fe20000000800 */
[----:B------:R3:W-:Y:S06]  /*2580*/  MEMBAR.ALL.CTA ;  /* 0x0000000000007992 */ /* 0x0007ec0000008000 */
[----:B---3--:R-:W3:Y:S01]  /*2590*/  FENCE.VIEW.ASYNC.S ;  /* 0x00000000000073c6 */ /* 0x008ee20000000000 */
[----:B--2---:R-:W-:-:S13]  /*25a0*/  LOP3.LUT P0, RZ, R6, 0x1, RZ, 0xc0, !PT ;  /* 0x0000000106ff7812 */ /* 0x004fda000780c0ff */
[----:B---3--:R-:W-:Y:S01]  /*25b0*/  VOTEU.ANY UP1, P0 ;  /* 0x0000000000ff7886 */ /* 0x008fe20000020100 */
[----:B------:R-:W-:-:S13]  /*25c0*/  PLOP3.LUT P0, PT, PT, PT, UP1, 0x80, 0x8 ;  /* 0x000000000008781c */ /* 0x000fda0003f0f018 */
[----:B-1----:R-:W-:Y:S02]  /*25d0*/  @P0 LOP3.LUT R0, R5, 0xffff, RZ, 0xc0, !PT ;  /* 0x0000ffff05000812 */ /* 0x002fe400078ec0ff */
[----:B------:R-:W-:Y:S02]  /*25e0*/  @P0 MOV R2, R4 ;  /* 0x0000000400020202 */ /* 0x000fe40000000f00 */
[----:B------:R-:W-:Y:S01]  /*25f0*/  @P0 R2UR UR5, R0 ;  /* 0x00000000000502ca */ /* 0x000fe200000e0000 */
[----:B------:R-:W-:Y:S01]  /*2600*/  VIADD R0, R3, 0x200 ;  /* 0x0000020003007836 */ /* 0x000fe20000000000 */
[----:B------:R-:W-:Y:S02]  /*2610*/  @P0 SHF.R.U32.HI R4, RZ, 0x10, R5 ;  /* 0x00000010ff040819 */ /* 0x000fe40000011605 */
[----:B------:R-:W-:Y:S02]  /*2620*/  @P0 R2UR UR8, R2 ;  /* 0x00000000020802ca */ /* 0x000fe400000e0000 */
[----:B------:R-:W-:-:S02]  /*2630*/  PRMT R0, RZ, 0x654, R0 ;  /* 0x00000654ff007816 */ /* 0x000fc40000000000 */
[----:B------:R-:W-:Y:S02]  /*2640*/  @P0 R2UR UR4, R4 ;  /* 0x00000000040402ca */ /* 0x000fe400000e0000 */
[----:B------:R1:W-:Y:S03]  /*2650*/  SYNCS.ARRIVE.TRANS64.RED.A1T0 RZ, [R0+URZ], RZ ;  /* 0x000000ff00ff79a7 */ /* 0x0003e600081004ff */
[----:B------:R-:W-:-:S04]  /*2660*/  @UP1 UMOV UR30, UR5 ;  /* 0x00000005001e1c82 */ /* 0x000fc80008000000 */
[----:B------:R-:W-:-:S04]  /*2670*/  @UP1 UMOV UR31, UR8 ;  /* 0x00000008001f1c82 */ /* 0x000fc80008000000 */
[----:B------:R-:W-:Y:S01]  /*2680*/  @UP1 UMOV UR36, UR4 ;  /* 0x0000000400241c82 */ /* 0x000fe20008000000 */
[----:B------:R-:W-:Y:S05]  /*2690*/  BRA.U !UP0, `(.L_x_41) ;  /* 0x0000000108d47547 */ /* 0x000fea000b800000 */
[----:B------:R-:W2:Y:S01]  /*26a0*/  LDCU.128 UR12, c[0x0][0xb10] ;  /* 0x00016200ff0c77ac */ /* 0x000ea20008000c00 */
[----:B------:R-:W3:Y:S01]  /*26b0*/  LDCU UR24, c[0x0][0xb20] ;  /* 0x00016400ff1877ac */ /* 0x000ee20008000800 */
[----:B------:R-:W4:Y:S01]  /*26c0*/  LDCU UR20, c[0x0][0xb0c] ;  /* 0x00016180ff1477ac */ /* 0x000f220008000800 */
[----:B------:R-:W1:Y:S01]  /*26d0*/  LDCU.64 UR10, c[0x0][0xb28] ;  /* 0x00016500ff0a77ac */ /* 0x000e620008000a00 */
[----:B------:R-:W-:Y:S02]  /*26e0*/  UISETP.NE.AND UP3, UPT, UR45, 0x1, UPT ;  /* 0x000000012d00788c */ /* 0x000fe4000bf65270 */
[----:B--2---:R-:W-:Y:S02]  /*26f0*/  UIMAD.WIDE.U32 UR8, UR37, UR15, URZ ;  /* 0x0000000f250872a5 */ /* 0x004fe4000f8e00ff */
[----:B------:R-:W-:Y:S02]  /*2700*/  UIMAD.WIDE.U32 UR4, UR38, UR12, URZ ;  /* 0x0000000c260472a5 */ /* 0x000fe4000f8e00ff */
[----:B------:R-:W-:-:S02]  /*2710*/  UISETP.NE.AND UP0, UPT, UR14, 0x1, UPT ;  /* 0x000000010e00788c */ /* 0x000fc4000bf05270 */
[----:B------:R-:W-:Y:S01]  /*2720*/  UIMAD.WIDE.U32 UR28, UR30, UR15, URZ ;  /* 0x0000000f1e1c72a5 */ /* 0x000fe2000f8e00ff */
[----:B------:R-:W-:Y:S02]  /*2730*/  UMOV UR8, UR9 ;  /* 0x0000000900087c82 */ /* 0x000fe40008000000 */
[----:B------:R-:W-:Y:S01]  /*2740*/  UMOV UR4, UR5 ;  /* 0x0000000500047c82 */ /* 0x000fe20008000000 */
[----:B---3--:R-:W-:Y:S02]  /*2750*/  USHF.R.U32.HI UR8, URZ, UR24, UR8 ;  /* 0x00000018ff087299 */ /* 0x008fe40008011608 */
[----:B----4-:R-:W-:Y:S02]  /*2760*/  UISETP.NE.AND UP2, UPT, UR20, 0x1, UPT ;  /* 0x000000011400788c */ /* 0x010fe4000bf45270 */
[----:B------:R-:W-:Y:S02]  /*2770*/  USHF.R.U32.HI UR4, URZ, UR13, UR4 ;  /* 0x0000000dff047299 */ /* 0x000fe40008011604 */
[----:B------:R-:W-:-:S02]  /*2780*/  USEL UR5, UR37, UR8, !UP0 ;  /* 0x0000000825057287 */ /* 0x000fc4000c000000 */
[----:B------:R-:W-:Y:S02]  /*2790*/  USEL UR8, UR38, UR4, !UP2 ;  /* 0x0000000426087287 */ /* 0x000fe4000d000000 */
[----:B-1----:R-:W-:Y:S01]  /*27a0*/  UIMAD.WIDE.U32 UR16, UR5, UR10, URZ ;  /* 0x0000000a051072a5 */ /* 0x002fe2000f8e00ff */
[----:B------:R-:W-:Y:S01]  /*27b0*/  UMOV UR4, UR29 ;  /* 0x0000001d00047c82 */ /* 0x000fe20008000000 */
[----:B------:R-:W-:Y:S02]  /*27c0*/  UIMAD.WIDE.U32 UR18, UR31, UR12, URZ ;  /* 0x0000000c1f1272a5 */ /* 0x000fe4000f8e00ff */
[----:B------:R-:W-:-:S03]  /*27d0*/  UIMAD.WIDE.U32 UR28, UR8, UR10, URZ ;  /* 0x0000000a081c72a5 */ /* 0x000fc6000f8e00ff */
[----:B------:R-:W-:Y:S01]  /*27e0*/  UMOV UR16, UR17 ;  /* 0x0000001100107c82 */ /* 0x000fe20008000000 */
[----:B------:R-:W-:Y:S02]  /*27f0*/  USHF.R.U32.HI UR4, URZ, UR24, UR4 ;  /* 0x00000018ff047299 */ /* 0x000fe40008011604 */
[----:B------:R-:W-:Y:S01]  /*2800*/  @UP3 USHF.R.U32.HI UR5, URZ, UR11, UR16 ;  /* 0x0000000bff053299 */ /* 0x000fe20008011610 */
[----:B------:R-:W-:Y:S01]  /*2810*/  UMOV UR18, UR19 ;  /* 0x0000001300127c82 */ /* 0x000fe20008000000 */
[----:B------:R-:W-:Y:S01]  /*2820*/  UMOV UR28, UR29 ;  /* 0x0000001d001c7c82 */ /* 0x000fe20008000000 */
[----:B------:R-:W-:Y:S02]  /*2830*/  USHF.R.U32.HI UR13, URZ, UR13, UR18 ;  /* 0x0000000dff0d7299 */ /* 0x000fe40008011612 */
[----:B------:R-:W-:Y:S02]  /*2840*/  USEL UR4, UR30, UR4, !UP0 ;  /* 0x000000041e047287 */ /* 0x000fe4000c000000 */
[----:B------:R-:W-:-:S02]  /*2850*/  @UP3 USHF.R.U32.HI UR8, URZ, UR11, UR28 ;  /* 0x0000000bff083299 */ /* 0x000fc4000801161c */
[----:B------:R-:W-:Y:S02]  /*2860*/  UIMAD UR9, UR45, UR5, URZ ;  /* 0x000000052d0972a4 */ /* 0x000fe4000f8e02ff */
[----:B------:R-:W-:Y:S02]  /*2870*/  USEL UR5, UR31, UR13, !UP2 ;  /* 0x0000000d1f057287 */ /* 0x000fe4000d000000 */
[----:B------:R-:W-:Y:S02]  /*2880*/  UIMAD UR12, UR45, UR8, URZ ;  /* 0x000000082d0c72a4 */ /* 0x000fe4000f8e02ff */
[----:B------:R-:W-:Y:S02]  /*2890*/  UISETP.GE.AND UP0, UPT, UR4, UR9, UPT ;  /* 0x000000090400728c */ /* 0x000fe4000bf06270 */
[----:B------:R-:W-:Y:S02]  /*28a0*/  UIMAD.WIDE.U32 UR16, UR4, UR10, URZ ;  /* 0x0000000a041072a5 */ /* 0x000fe4000f8e00ff */
[----:B------:R-:W-:-:S02]  /*28b0*/  UISETP.GE.OR UP0, UPT, UR5, UR12, UP0 ;  /* 0x0000000c0500728c */ /* 0x000fc40008706670 */
        /* <DEDUP_REMOVED lines=19> */
.L_x_41:
[----:B------:R-:W2:Y:S02]  /*29f0*/  LDCU UR4, c[0x0][0xb30] ;  /* 0x00016600ff0477ac */ /* 0x000ea40008000800 */
[----:B--2---:R-:W-:-:S09]  /*2a00*/  UISETP.NE.AND UP0, UPT, UR4, 0x1, UPT ;  /* 0x000000010400788c */ /* 0x004fd2000bf05270 */
[----:B------:R-:W-:Y:S05]  /*2a10*/  BRA.U UP0, `(.L_x_42) ;  /* 0x0000000100447547 */ /* 0x000fea000b800000 */
[----:B------:R-:W2:Y:S01]  /*2a20*/  LDCU.128 UR12, c[0x0][0xb10] ;  /* 0x00016200ff0c77ac */ /* 0x000ea20008000c00 */
[----:B------:R-:W3:Y:S01]  /*2a30*/  LDCU UR10, c[0x0][0xb0c] ;  /* 0x00016180ff0a77ac */ /* 0x000ee20008000800 */
[----:B------:R-:W4:Y:S01]  /*2a40*/  LDCU UR11, c[0x0][0xb20] ;  /* 0x00016400ff0b77ac */ /* 0x000f220008000800 */
[----:B--2---:R-:W-:Y:S02]  /*2a50*/  UIMAD.WIDE.U32 UR8, UR31, UR12, URZ ;  /* 0x0000000c1f0872a5 */ /* 0x004fe4000f8e00ff */
[----:B------:R-:W-:Y:S02]  /*2a60*/  UIMAD.WIDE.U32 UR4, UR30, UR15, URZ ;  /* 0x0000000f1e0472a5 */ /* 0x000fe4000f8e00ff */
[----:B---3--:R-:W-:Y:S02]  /*2a70*/  UISETP.NE.AND UP2, UPT, UR10, 0x1, UPT ;  /* 0x000000010a00788c */ /* 0x008fe4000bf45270 */
[----:B------:R-:W-:Y:S01]  /*2a80*/  UISETP.NE.AND UP0, UPT, UR14, 0x1, UPT ;  /* 0x000000010e00788c */ /* 0x000fe2000bf05270 */
[----:B------:R-:W-:-:S02]  /*2a90*/  UMOV UR8, UR9 ;  /* 0x0000000900087c82 */ /* 0x000fc40008000000 */
[----:B------:R-:W-:Y:S01]  /*2aa0*/  UMOV UR4, UR5 ;  /* 0x0000000500047c82 */ /* 0x000fe20008000000 */
[----:B------:R-:W-:Y:S02]  /*2ab0*/  USHF.R.U32.HI UR13, URZ, UR13, UR8 ;  /* 0x0000000dff0d7299 */ /* 0x000fe40008011608 */
[----:B----4-:R-:W-:Y:S02]  /*2ac0*/  USHF.R.U32.HI UR4, URZ, UR11, UR4 ;  /* 0x0000000bff047299 */ /* 0x010fe40008011604 */
[----:B------:R-:W-:Y:S02]  /*2ad0*/  USEL UR5, UR31, UR13, !UP2 ;  /* 0x0000000d1f057287 */ /* 0x000fe4000d000000 */
[----:B------:R-:W-:-:S04]  /*2ae0*/  USEL UR4, UR30, UR4, !UP0 ;  /* 0x000000041e047287 */ /* 0x000fc8000c000000 */
[----:B------:R-:W-:Y:S02]  /*2af0*/  UIADD3 UR8, UPT, UPT, UR5, -UR4, URZ ;  /* 0x8000000405087290 */ /* 0x000fe4000fffe0ff */
[----:B------:R-:W-:Y:S02]  /*2b00*/  UIADD3 UR4, UPT, UPT, -UR5, UR4, URZ ;  /* 0x0000000405047290 */ /* 0x000fe4000fffe1ff */
[----:B------:R-:W-:Y:S02]  /*2b10*/  UIMAD UR30, UR8, UR14, UR30 ;  /* 0x0000000e081e72a4 */ /* 0x000fe4000f8e021e */
[----:B------:R-:W-:-:S12]  /*2b20*/  UIMAD UR31, UR4, UR10, UR31 ;  /* 0x0000000a041f72a4 */ /* 0x000fd8000f8e021f */
.L_x_42:
[----:B------:R-:W-:Y:S01]  /*2b30*/  VIADD R11, R11, 0x1 ;  /* 0x000000010b0b7836 */ /* 0x000fe20000000000 */
[----:B------:R-:W-:Y:S01]  /*2b40*/  R2UR UR4, R50 ;  /* 0x00000000320472ca */ /* 0x000fe200000e0000 */
[----:B------:R-:W-:Y:S01]  /*2b50*/  UIADD3 UR24, UPT, UPT, UR30, UR63, URZ ;  /* 0x0000003f1e187290 */ /* 0x000fe2000fffe0ff */
[----:B------:R-:W-:Y:S02]  /*2b60*/  PLOP3.LUT P1, PT, PT, PT, PT, 0x80, 0x8 ;  /* 0x000000000008781c */ /* 0x000fe40003f2f070 */
[----:B------:R-:W-:-:S04]  /*2b70*/  ISETP.NE.AND P0, PT, R11, 0x2, PT ;  /* 0x000000020b00780c */ /* 0x000fc80003f05270 */
[----:B-1----:R-:W-:Y:S02]  /*2b80*/  SEL R0, RZ, 0x1, P0 ;  /* 0x00000001ff007807 */ /* 0x002fe40000000000 */
[----:B------:R-:W-:Y:S02]  /*2b90*/  SEL R11, R11, RZ, P0 ;  /* 0x000000ff0b0b7207 */ /* 0x000fe40000000000 */
[----:B------:R-:W-:Y:S01]  /*2ba0*/  LOP3.LUT R10, R10, R0, RZ, 0x3c, !PT ;  /* 0x000000000a0a7212 */ /* 0x000fe200078e3cff */
[----:B------:R-:W-:Y:S01]  /*2bb0*/  UIADD3 UR20, UPT, UPT, UR31, UR4, URZ ;  /* 0x000000041f147290 */ /* 0x000fe2000fffe0ff */
[----:B------:R-:W-:Y:S11]  /*2bc0*/  BRA.U UP1, `(.L_x_43) ;  /* 0xfffffff101287547 */ /* 0x000ff6000b83ffff */
[----:B------:R-:W-:Y:S01]  /*2bd0*/  UIADD3 UR8, UPT, UPT, UR6, 0xd0, URZ ;  /* 0x000000d006087890 */ /* 0x000fe2000fffe0ff */
[----:B------:R-:W-:-:S03]  /*2be0*/  SHF.L.U32 R2, R12, 0x1f, RZ ;  /* 0x0000001f0c027819 */ /* 0x000fc600000006ff */
[----:B------:R-:W-:-:S09]  /*2bf0*/  ULEA UR4, UR7, UR8, 0x3 ;  /* 0x0000000807047291 */ /* 0x000fd2000f8e18ff */
[----:B------:R-:W1:Y:S02]  /*2c00*/  SYNCS.PHASECHK.TRANS64.TRYWAIT P0, [UR4], R2 ;  /* 0x00000002ff0075a7 */ /* 0x000e640008001104 */
[----:B-1----:R-:W-:Y:S05]  /*2c10*/  @!P0 BRA `(.L_x_44) ;  /* 0x0000007000648947 */ /* 0x002fea0003800000 */
.L_x_177:
[----:B------:R-:W-:-:S04]  /*2c20*/  UIADD3 UR4, UPT, UPT, UR7, 0x1, URZ ;  /* 0x0000000107047890 */ /* 0x000fc8000fffe0ff */
[----:B------:R-:W-:-:S04]  /*2c30*/  UISETP.NE.AND UP0, UPT, UR4, 0x1a, UPT ;  /* 0x0000001a0400788c */ /* 0x000fc8000bf05270 */
[----:B------:R-:W-:Y:S02]  /*2c40*/  USEL UR6, URZ, 0x1, UP0 ;  /* 0x00000001ff067887 */ /* 0x000fe40008000000 */
[----:B------:R-:W-:-:S04]  /*2c50*/  USEL UR4, UR4, URZ, UP0 ;  /* 0x000000ff04047287 */ /* 0x000fc80008000000 */
[----:B------:R-:W-:Y:S01]  /*2c60*/  ULEA UR5, UR4, UR8, 0x3 ;  /* 0x0000000804057291 */ /* 0x000fe2000f8e18ff */
[----:B-1----:R-:W-:-:S04]  /*2c70*/  LOP3.LUT R2, R12, UR6, RZ, 0x3c, !PT ;  /* 0x000000060c027c12 */ /* 0x002fc8000f8e3cff */
[----:B------:R-:W-:-:S04]  /*2c80*/  SHF.L.U32 R3, R2, 0x1f, RZ ;  /* 0x0000001f02037819 */ /* 0x000fc800000006ff */
[----:B------:R-:W1:Y:S02]  /*2c90*/  SYNCS.PHASECHK.TRANS64.TRYWAIT P0, [UR5], R3 ;  /* 0x00000003ff0075a7 */ /* 0x000e640008001105 */
[----:B-1----:R-:W-:Y:S05]  /*2ca0*/  @!P0 BRA `(.L_x_45) ;  /* 0x0000007000588947 */ /* 0x002fea0003800000 */
.L_x_179:
[----:B------:R-:W-:-:S04]  /*2cb0*/  UIADD3 UR4, UPT, UPT, UR4, 0x1, URZ ;  /* 0x0000000104047890 */ /* 0x000fc8000fffe0ff */
[----:B------:R-:W-:-:S04]  /*2cc0*/  UISETP.NE.AND UP0, UPT, UR4, 0x1a, UPT ;  /* 0x0000001a0400788c */ /* 0x000fc8000bf05270 */
[----:B------:R-:W-:Y:S02]  /*2cd0*/  USEL UR6, URZ, 0x1, UP0 ;  /* 0x00000001ff067887 */ /* 0x000fe40008000000 */
[----:B------:R-:W-:-:S04]  /*2ce0*/  USEL UR4, UR4, URZ, UP0 ;  /* 0x000000ff04047287 */ /* 0x000fc80008000000 */
[----:B------:R-:W-:Y:S01]  /*2cf0*/  ULEA UR5, UR4, UR8, 0x3 ;  /* 0x0000000804057291 */ /* 0x000fe2000f8e18ff */
[----:B------:R-:W-:-:S04]  /*2d00*/  LOP3.LUT R2, R2, UR6, RZ, 0x3c, !PT ;  /* 0x0000000602027c12 */ /* 0x000fc8000f8e3cff */
[----:B-1----:R-:W-:-:S04]  /*2d10*/  SHF.L.U32 R3, R2, 0x1f, RZ ;  /* 0x0000001f02037819 */ /* 0x002fc800000006ff */
[----:B------:R-:W1:Y:S02]  /*2d20*/  SYNCS.PHASECHK.TRANS64.TRYWAIT P0, [UR5], R3 ;  /* 0x00000003ff0075a7 */ /* 0x000e640008001105 */
[----:B-1----:R-:W-:Y:S05]  /*2d30*/  @!P0 BRA `(.L_x_46) ;  /* 0x00000070004c8947 */ /* 0x002fea0003800000 */
.L_x_181:
        /* <DEDUP_REMOVED lines=9> */
.L_x_183:
        /* <DEDUP_REMOVED lines=9> */
.L_x_185:
        /* <DEDUP_REMOVED lines=9> */
.L_x_187:
        /* <DEDUP_REMOVED lines=9> */
.L_x_189:
        /* <DEDUP_REMOVED lines=9> */
.L_x_191:
        /* <DEDUP_REMOVED lines=9> */
.L_x_193:
        /* <DEDUP_REMOVED lines=9> */
.L_x_195:
        /* <DEDUP_REMOVED lines=9> */
.L_x_197:
        /* <DEDUP_REMOVED lines=9> */
.L_x_199:
        /* <DEDUP_REMOVED lines=9> */
.L_x_201:
        /* <DEDUP_REMOVED lines=9> */
.L_x_203:
        /* <DEDUP_REMOVED lines=9> */
.L_x_205:
        /* <DEDUP_REMOVED lines=9> */
.L_x_207:
        /* <DEDUP_REMOVED lines=9> */
.L_x_209:
        /* <DEDUP_REMOVED lines=9> */
.L_x_211:
        /* <DEDUP_REMOVED lines=9> */
.L_x_213:
        /* <DEDUP_REMOVED lines=9> */
.L_x_215:
        /* <DEDUP_REMOVED lines=9> */
.L_x_217:
        /* <DEDUP_REMOVED lines=9> */
.L_x_219:
        /* <DEDUP_REMOVED lines=9> */
.L_x_221:
        /* <DEDUP_REMOVED lines=9> */
.L_x_223:
        /* <DEDUP_REMOVED lines=9> */
.L_x_225:
[----:B------:R-:W-:-:S04]  /*39a0*/  UIADD3 UR4, UPT, UPT, UR4, 0x1, URZ ;  /* 0x0000000104047890 */ /* 0x000fc8000fffe0ff */
[----:B------:R-:W-:-:S04]  /*39b0*/  UISETP.NE.AND UP0, UPT, UR4, 0x1a, UPT ;  /* 0x0000001a0400788c */ /* 0x000fc8000bf05270 */
[----:B------:R-:W-:Y:S02]  /*39c0*/  USEL UR5, URZ, 0x1, UP0 ;  /* 0x00000001ff057887 */ /* 0x000fe40008000000 */
[----:B------:R-:W-:-:S04]  /*39d0*/  USEL UR4, UR4, URZ, UP0 ;  /* 0x000000ff04047287 */ /* 0x000fc80008000000 */
[----:B------:R-:W-:Y:S01]  /*39e0*/  ULEA UR4, UR4, UR8, 0x3 ;  /* 0x0000000804047291 */ /* 0x000fe2000f8e18ff */
[----:B------:R-:W-:-:S04]  /*39f0*/  LOP3.LUT R2, R2, UR5, RZ, 0x3c, !PT ;  /* 0x0000000502027c12 */ /* 0x000fc8000f8e3cff */
[----:B------:R-:W-:Y:S01]  /*3a00*/  SHF.L.U32 R2, R2, 0x1f, RZ ;  /* 0x0000001f02027819 */ /* 0x000fe200000006ff */
[----:B-1----:R-:W-:-:S07]  /*3a10*/  IMAD.U32 R0, RZ, RZ, UR4 ;  /* 0x00000004ff007e24 */ /* 0x002fce000f8e00ff */
.L_x_69:
[----:B-1----:R1:W2:Y:S02]  /*3a20*/  SYNCS.PHASECHK.TRANS64.TRYWAIT P0, [R0+URZ], R2 ;  /* 0x00000002000075a7 */ /* 0x0022a400080011ff */
[----:B--2---:R-:W-:Y:S05]  /*3a30*/  @!P0 NANOSLEEP.SYNCS 0x989680 ;  /* 0x009896800000895d */ /* 0x004fea0003900000 */
[----:B------:R-:W2:Y:S02]  /*3a40*/  @!P0 SYNCS.PHASECHK.TRANS64 P0, [R0+URZ], R2 ;  /* 0x00000002000085a7 */ /* 0x000ea400080010ff */
[----:B--2---:R-:W-:Y:S05]  /*3a50*/  @P0 EXIT ;  /* 0x000000000000094d */ /* 0x004fea0003800000 */
[----:B------:R-:W-:Y:S05]  /*3a60*/  BRA `(.L_x_69) ;  /* 0xfffffffc00ec7947 */ /* 0x000fea000383ffff */
.L_x_23:
[----:B------:R-:W-:-:S04]  /*3a70*/  UISETP.NE.AND UP0, UPT, UR47, URZ, UPT ;  /* 0x000000ff2f00728c */ /* 0x000fc8000bf05270 */
[----:B------:R-:W-:-:S09]  /*3a80*/  UISETP.NE.OR UP0, UPT, UR25, 0x1, UP0 ;  /* 0x000000011900788c */ /* 0x000fd20008705670 */
[----:B------:R-:W-:Y:S05]  /*3a90*/  BRA.U UP0, `(.L_x_70) ;  /* 0x0000000500487547 */ /* 0x000fea000b800000 */
[----:B------:R-:W-:Y:S01]  /*3aa0*/  ISETP.GE.U32.AND P2, PT, R0, 0x4, PT ;  /* 0x000000040000780c */ /* 0x000fe20003f46070 */
[----:B------:R-:W-:Y:S01]  /*3ab0*/  IMAD.MOV.U32 R12, RZ, RZ, 0x1 ;  /* 0x00000001ff0c7424 */ /* 0x000fe200078e00ff */
[----:B------:R-:W-:Y:S02]  /*3ac0*/  CS2R R10, SRZ ;  /* 0x00000000000a7805 */ /* 0x000fe4000001ff00 */
[----:B------:R-:W-:Y:S01]  /*3ad0*/  CS2R R8, SRZ ;  /* 0x0000000000087805 */ /* 0x000fe2000001ff00 */
[----:B------:R-:W-:Y:S01]  /*3ae0*/  UMOV UR6, 0x400 ;  /* 0x0000040000067882 */ /* 0x000fe20000000000 */
[----:B------:R-:W-:Y:S01]  /*3af0*/  UMOV UR5, URZ ;  /* 0x000000ff00057c82 */ /* 0x000fe20008000000 */
[----:B------:R-:W-:-:S12]  /*3b00*/  ULEA UR6, UR47, UR6, 0x18 ;  /* 0x000000062f067291 */ /* 0x000fd8000f8ec0ff */
.L_x_74:
[----:B------:R-:W-:Y:S02]  /*3b10*/  LEA R2, R8, UR6, 0x3 ;  /* 0x0000000608027c11 */ /* 0x000fe4000f8e18ff */
[----:B------:R-:W-:-:S03]  /*3b20*/  SHF.L.U32 R4, R9, 0x1f, RZ ;  /* 0x0000001f09047819 */ /* 0x000fc600000006ff */
[----:B------:R-:W-:Y:S01]  /*3b30*/  VIADD R5, R2, 0x260 ;  /* 0x0000026002057836 */ /* 0x000fe20000000000 */
[----:B------:R-:W1:Y:S02]  /*3b40*/  SYNCS.PHASECHK.TRANS64.TRYWAIT P0, [R2+URZ+0x250], R4 ;  /* 0x00025004020075a7 */ /* 0x000e6400080011ff */
[----:B-1----:R-:W-:Y:S05]  /*3b50*/  @!P0 BRA `(.L_x_71) ;  /* 0x0000006800ec8947 */ /* 0x002fea0003800000 */
.L_x_226:
[----:B------:R-:W-:Y:S01]  /*3b60*/  ULEA UR4, UR5, UR6, 0x3 ;  /* 0x0000000605047291 */ /* 0x000fe2000f8e18ff */
[----:B-1----:R-:W-:Y:S01]  /*3b70*/  PRMT R2, RZ, 0x654, R5 ;  /* 0x00000654ff027816 */ /* 0x002fe20000000005 */
[----:B------:R-:W-:Y:S01]  /*3b80*/  @!P2 IMAD.MOV.U32 R4, RZ, RZ, 0x10 ;  /* 0x00000010ff04a424 */ /* 0x000fe200078e00ff */
[----:B------:R-:W-:Y:S01]  /*3b90*/  SHF.L.U32 R5, R12, 0x1f, RZ ;  /* 0x0000001f0c057819 */ /* 0x000fe200000006ff */
[----:B------:R-:W-:Y:S01]  /*3ba0*/  UIADD3 UR7, UPT, UPT, UR4, 0x1f0, URZ ;  /* 0x000001f004077890 */ /* 0x000fe2000fffe0ff */
[----:B------:R1:W-:Y:S05]  /*3bb0*/  SYNCS.ARRIVE.TRANS64.RED.A1T0 RZ, [R2+URZ], RZ ;  /* 0x000000ff02ff79a7 */ /* 0x0003ea00081004ff */
[----:B------:R-:W-:Y:S01]  /*3bc0*/  IMAD.U32 R6, RZ, RZ, UR7 ;  /* 0x00000007ff067e24 */ /* 0x000fe2000f8e00ff */
[----:B------:R-:W2:Y:S04]  /*3bd0*/  SYNCS.PHASECHK.TRANS64.TRYWAIT P0, [UR4+0x200], R5 ;  /* 0x00020005ff0075a7 */ /* 0x000ea80008001104 */
[----:B------:R-:W-:Y:S01]  /*3be0*/  PRMT R6, R0, 0x654, R6 ;  /* 0x0000065400067816 */ /* 0x000fe20000000006 */
[----:B-12---:R-:W-:Y:S06]  /*3bf0*/  @!P0 BRA `(.L_x_72) ;  /* 0x0000006800d88947 */ /* 0x006fec0003800000 */
.L_x_228:
[----:B------:R-:W-:Y:S01]  /*3c00*/  ULEA UR8, UR5, UR6, 0x4 ;  /* 0x0000000605087291 */ /* 0x000fe2000f8e20ff */
[----:B------:R-:W-:Y:S01]  /*3c10*/  SEL R3, R6, R3, !P2 ;  /* 0x0000000306037207 */ /* 0x000fe20005000000 */
[----:B------:R-:W-:Y:S01]  /*3c20*/  UIADD3 UR9, UPT, UPT, UR4, 0x1f0, URZ ;  /* 0x000001f004097890 */ /* 0x000fe2000fffe0ff */
[----:B-1----:R-:W-:Y:S01]  /*3c30*/  LEA R2, R11, UR6, 0x3 ;  /* 0x000000060b027c11 */ /* 0x002fe2000f8e18ff */
[----:B------:R-:W-:Y:S01]  /*3c40*/  UIADD3 UR8, UPT, UPT, UR8, 0x280, URZ ;  /* 0x0000028008087890 */ /* 0x000fe2000fffe0ff */
[----:B------:R1:W-:Y:S01]  /*3c50*/  @!P2 SYNCS.ARRIVE.TRANS64.RED RZ, [R3+URZ], R4 ;  /* 0x0000000403ffa9a7 */ /* 0x0003e200080004ff */
[----:B------:R-:W-:Y:S01]  /*3c60*/  UIADD3 UR4, UPT, UPT, UR5, 0x1, URZ ;  /* 0x0000000105047890 */ /* 0x000fe2000fffe0ff */
[----:B------:R-:W-:-:S03]  /*3c70*/  VIADD R8, R8, 0x1 ;  /* 0x0000000108087836 */ /* 0x000fc60000000000 */
[----:B------:R-:W-:Y:S02]  /*3c80*/  UISETP.NE.AND UP0, UPT, UR4, 0x2, UPT ;  /* 0x000000020400788c */ /* 0x000fe4000bf05270 */
[----:B------:R-:W-:Y:S01]  /*3c90*/  ISETP.NE.AND P0, PT, R8, 0x2, PT ;  /* 0x000000020800780c */ /* 0x000fe20003f05270 */
[----:B------:R-:W-:Y:S06]  /*3ca0*/  UGETNEXTWORKID.BROADCAST [UR8], [UR9] ;  /* 0x00000000080073ca */ /* 0x000fec0008000100 */
[----:B------:R-:W-:Y:S02]  /*3cb0*/  USEL UR7, URZ, 0x1, UP0 ;  /* 0x00000001ff077887 */ /* 0x000fe40008000000 */
[----:B------:R-:W-:-:S04]  /*3cc0*/  USEL UR5, UR4, URZ, UP0 ;  /* 0x000000ff04057287 */ /* 0x000fc80008000000 */
[----:B------:R-:W-:Y:S02]  /*3cd0*/  LOP3.LUT R12, R12, UR7, RZ, 0x3c, !PT ;  /* 0x000000070c0c7c12 */ /* 0x000fe4000f8e3cff */
[----:B-1----:R-:W-:-:S04]  /*3ce0*/  SHF.L.U32 R4, R10, 0x1f, RZ ;  /* 0x0000001f0a047819 */ /* 0x002fc800000006ff */
[----:B------:R-:W1:Y:S02]  /*3cf0*/  SYNCS.PHASECHK.TRANS64.TRYWAIT P1, [R2+URZ+0x1f0], R4 ;  /* 0x0001f004020075a7 */ /* 0x000e6400080211ff */
[----:B-1----:R-:W-:Y:S05]  /*3d00*/  @!P1 BRA `(.L_x_73) ;  /* 0x0000006800ac9947 */ /* 0x002fea0003800000 */
.L_x_229:
[C---:B-1----:R-:W-:Y:S01]  /*3d10*/  LEA R4, R11.reuse, UR6, 0x4 ;  /* 0x000000060b047c11 */ /* 0x042fe2000f8e20ff */
[----:B------:R-:W-:Y:S01]  /*3d20*/  VIADD R2, R2, 0x200 ;  /* 0x0000020002027836 */ /* 0x000fe20000000000 */
[----:B------:R-:W-:Y:S01]  /*3d30*/  SEL R8, R8, RZ, P0 ;  /* 0x000000ff08087207 */ /* 0x000fe20000000000 */
[----:B------:R-:W-:-:S03]  /*3d40*/  VIADD R11, R11, 0x1 ;  /* 0x000000010b0b7836 */ /* 0x000fc60000000000 */
[----:B------:R-:W1:Y:S01]  /*3d50*/  LDS.128 R4, [R4+0x280] ;  /* 0x0002800004047984 */ /* 0x000e620000000c00 */
[----:B------:R-:W-:Y:S02]  /*3d60*/  PRMT R2, RZ, 0x654, R2 ;  /* 0x00000654ff027816 */ /* 0x000fe40000000002 */
[C---:B------:R-:W-:Y:S01]  /*3d70*/  ISETP.NE.AND P1, PT, R11.reuse, 0x2, PT ;  /* 0x000000020b00780c */ /* 0x040fe20003f25270 */
[----:B------:R-:W-:Y:S01]  /*3d80*/  @!PT LDS RZ, [RZ] ;  /* 0x00000000fffff984 */ /* 0x000fe20000000800 */
[----:B------:R-:W-:Y:S01]  /*3d90*/  @!PT LDS RZ, [RZ] ;  /* 0x00000000fffff984 */ /* 0x000fe20000000800 */
[----:B------:R-:W-:Y:S01]  /*3da0*/  @!PT LDS RZ, [RZ] ;  /* 0x00000000fffff984 */ /* 0x000fe20000000800 */
[----:B------:R-:W-:Y:S01]  /*3db0*/  @!PT LDS RZ, [RZ] ;  /* 0x00000000fffff984 */ /* 0x000fe20000000800 */
[----:B------:R2:W-:Y:S06]  /*3dc0*/  MEMBAR.ALL.CTA ;  /* 0x0000000000007992 */ /* 0x0005ec0000008000 */
[----:B--2---:R-:W2:Y:S01]  /*3dd0*/  FENCE.VIEW.ASYNC.S ;  /* 0x00000000000073c6 */ /* 0x004ea20000000000 */
[----:B------:R-:W-:Y:S01]  /*3de0*/  SEL R11, R11, RZ, P1 ;  /* 0x000000ff0b0b7207 */ /* 0x000fe20000800000 */
[----:B--2---:R2:W-:Y:S01]  /*3df0*/  SYNCS.ARRIVE.TRANS64.RED.A1T0 RZ, [R2+URZ], RZ ;  /* 0x000000ff02ff79a7 */ /* 0x0045e200081004ff */
[----:B-1----:R-:W-:-:S02]  /*3e00*/  LOP3.LUT P3, RZ, R6, 0x1, RZ, 0xc0, !PT ;  /* 0x0000000106ff7812 */ /* 0x002fc4000786c0ff */
[----:B------:R-:W-:-:S04]  /*3e10*/  SEL R4, RZ, 0x1, P1 ;  /* 0x00000001ff047807 */ /* 0x000fc80000800000 */
[----:B------:R-:W-:Y:S02]  /*3e20*/  LOP3.LUT R10, R10, R4, RZ, 0x3c, !PT ;  /* 0x000000040a0a7212 */ /* 0x000fe400078e3cff */
[----:B--2---:R-:W-:-:S04]  /*3e30*/  SEL R2, RZ, 0x1, P0 ;  /* 0x00000001ff027807 */ /* 0x004fc80000000000 */
[----:B------:R-:W-:Y:S01]  /*3e40*/  LOP3.LUT R9, R9, R2, RZ, 0x3c, !PT ;  /* 0x0000000209097212 */ /* 0x000fe200078e3cff */
[----:B------:R-:W-:Y:S06]  /*3e50*/  @P3 BRA `(.L_x_74) ;  /* 0xfffffffc002c3947 */ /* 0x000fec000383ffff */
[----:B------:R-:W-:Y:S01]  /*3e60*/  ULEA UR4, UR5, UR6, 0x3 ;  /* 0x0000000605047291 */ /* 0x000fe2000f8e18ff */
[----:B------:R-:W-:-:S08]  /*3e70*/  SHF.L.U32 R2, R12, 0x1f, RZ ;  /* 0x0000001f0c027819 */ /* 0x000fd000000006ff */
[----:B------:R-:W1:Y:S02]  /*3e80*/  SYNCS.PHASECHK.TRANS64 P0, [UR4+0x200], R2 ;  /* 0x00020002ff0075a7 */ /* 0x000e640008001004 */
[----:B-1----:R-:W-:Y:S05]  /*3e90*/  @P0 BRA `(.L_x_75) ;  /* 0x0000000000080947 */ /* 0x002fea0003800000 */
[----:B------:R-:W1:Y:S02]  /*3ea0*/  SYNCS.PHASECHK.TRANS64.TRYWAIT P0, [UR4+0x200], R2 ;  /* 0x00020002ff0075a7 */ /* 0x000e640008001104 */
[----:B-1----:R-:W-:Y:S05]  /*3eb0*/  @!P0 BRA `(.L_x_76) ;  /* 0x0000006800548947 */ /* 0x002fea0003800000 */
.L_x_75:
[----:B------:R-:W-:-:S04]  /*3ec0*/  UIADD3 UR7, UPT, UPT, UR5, 0x1, URZ ;  /* 0x0000000105077890 */ /* 0x000fc8000fffe0ff */
[----:B------:R-:W-:-:S04]  /*3ed0*/  UISETP.NE.AND UP0, UPT, UR7, 0x2, UPT ;  /* 0x000000020700788c */ /* 0x000fc8000bf05270 */
[----:B------:R-:W-:Y:S02]  /*3ee0*/  USEL UR8, URZ, 0x1, UP0 ;  /* 0x00000001ff087887 */ /* 0x000fe40008000000 */
[----:B------:R-:W-:-:S04]  /*3ef0*/  USEL UR7, UR7, URZ, UP0 ;  /* 0x000000ff07077287 */ /* 0x000fc80008000000 */
[----:B------:R-:W-:Y:S01]  /*3f00*/  ULEA UR7, UR7, UR6, 0x3 ;  /* 0x0000000607077291 */ /* 0x000fe2000f8e18ff */
[----:B-1----:R-:W-:-:S04]  /*3f10*/  LOP3.LUT R2, R12, UR8, RZ, 0x3c, !PT ;  /* 0x000000080c027c12 */ /* 0x002fc8000f8e3cff */
[----:B------:R-:W-:-:S04]  /*3f20*/  SHF.L.U32 R0, R2, 0x1f, RZ ;  /* 0x0000001f02007819 */ /* 0x000fc800000006ff */
[----:B------:R-:W1:Y:S02]  /*3f30*/  SYNCS.PHASECHK.TRANS64 P0, [UR7+0x200], R0 ;  /* 0x00020000ff0075a7 */ /* 0x000e640008001007 */
[----:B-1----:R-:W-:Y:S05]  /*3f40*/  @P0 EXIT ;  /* 0x000000000000094d */ /* 0x002fea0003800000 */
[----:B------:R-:W-:Y:S02]  /*3f50*/  SHF.L.U32 R2, R2, 0x1f, RZ ;  /* 0x0000001f02027819 */ /* 0x000fe400000006ff */
[----:B------:R-:W-:-:S07]  /*3f60*/  MOV R0, UR7 ;  /* 0x0000000700007c02 */ /* 0x000fce0008000f00 */
.L_x_77:
[----:B-1----:R1:W2:Y:S02]  /*3f70*/  SYNCS.PHASECHK.TRANS64.TRYWAIT P0, [R0+URZ+0x200], R2 ;  /* 0x00020002000075a7 */ /* 0x0022a400080011ff */
[----:B--2---:R-:W-:Y:S05]  /*3f80*/  @!P0 NANOSLEEP.SYNCS 0x989680 ;  /* 0x009896800000895d */ /* 0x004fea0003900000 */
[----:B------:R-:W2:Y:S02]  /*3f90*/  @!P0 SYNCS.PHASECHK.TRANS64 P0, [R0+URZ+0x200], R2 ;  /* 0x00020002000085a7 */ /* 0x000ea400080010ff */
[----:B--2---:R-:W-:Y:S05]  /*3fa0*/  @P0 EXIT ;  /* 0x000000000000094d */ /* 0x004fea0003800000 */
[----:B------:R-:W-:Y:S05]  /*3fb0*/  BRA `(.L_x_77) ;  /* 0xfffffffc00ec7947 */ /* 0x000fea000383ffff */
.L_x_70:
[----:B------:R-:W-:Y:S05]  /*3fc0*/  BRA.U UP4, `(.L_x_78) ;  /* 0x0000001104a07547 */ /* 0x000fea000b800000 */
[----:B------:R-:W-:Y:S01]  /*3fd0*/  UMOV UR4, 0x40 ;  /* 0x0000004000047882 */ /* 0x000fe20000000000 */
[----:B------:R-:W-:Y:S01]  /*3fe0*/  NOP ;  /* 0x0000000000007918 */ /* 0x000fe20000000000 */
[----:B------:R-:W-:Y:S01]  /*3ff0*/  ULEA UR5, UR47, UR4, 0x18 ;  /* 0x000000042f057291 */ /* 0x000fe2000f8ec0ff */
[----:B------:R-:W-:Y:S02]  /*4000*/  UMOV UR6, 0x400 ;  /* 0x0000040000067882 */ /* 0x000fe40000000000 */
[----:B------:R-:W-:-:S06]  /*4010*/  ULEA UR6, UR47, UR6, 0x18 ;  /* 0x000000062f067291 */ /* 0x000fcc000f8ec0ff */
[----:B------:R-:W1:Y:S02]  /*4020*/  LDS.U8 R0, [UR5+0x1c] ;  /* 0x00001c05ff007984 */ /* 0x000e640008000000 */
[----:B-1----:R-:W-:-:S13]  /*4030*/  ISETP.NE.AND P0, PT, R0, RZ, PT ;  /* 0x000000ff0000720c */ /* 0x002fda0003f05270 */
[----:B------:R-:W-:Y:S05]  /*4040*/  @P0 BRA `(.L_x_79) ;  /* 0x0000000400080947 */ /* 0x000fea0003800000 */
[----:B------:R-:W-:Y:S02]  /*4050*/  UISETP.NE.U32.AND UP1, UPT, UR33, 0x1, UPT ;  /* 0x000000012100788c */ /* 0x000fe4000bf25070 */
[----:B------:R-:W-:-:S07]  /*4060*/  UIADD3 UR7, UPT, UPT, UR5, 0x8, URZ ;  /* 0x0000000805077890 */ /* 0x000fce000fffe0ff */
[----:B------:R-:W-:Y:S05]  /*4070*/  BRA.U !UP1, `(.L_x_80) ;  /* 0x00000001099c7547 */ /* 0x000fea000b800000 */
[----:B------:R-:W-:Y:S01]  /*4080*/  ELECT P0, URZ, PT ;  /* 0x0000000000ff782f */ /* 0x000fe20003800000 */
[----:B------:R-:W-:-:S12]  /*4090*/  BSSY B0, `(.L_x_80) ;  /* 0x0000025000007945 */ /* 0x000fd80003800000 */
[----:B------:R-:W-:Y:S05]  /*40a0*/  @!P0 BRA `(.L_x_81) ;  /* 0x00000000008c8947 */ /* 0x000fea0003800000 */
[----:B------:R-:W-:-:S05]  /*40b0*/  UMOV UR4, 0x10 ;  /* 0x0000001000047882 */ /* 0x000fca0000000000 */
[----:B------:R-:W-:Y:S04]  /*40c0*/  DEPBAR.LE SB1, 0x36 ;  /* 0x00009d800000791a */ /* 0x000fe80000000000 */
[----:B------:R-:W1:Y:S02]  /*40d0*/  UTCATOMSWS.2CTA.FIND_AND_SET.ALIGN UP0, UR4, UR4 ;  /* 0x00000004000475e3 */ /* 0x000e640008200800 */
[----:B-1----:R-:W-:Y:S01]  /*40e0*/  MOV R10, UR4 ;  /* 0x00000004000a7c02 */ /* 0x002fe20008000f00 */
[----:B------:R-:W-:Y:S06]  /*40f0*/  BRA.U UP0, `(.L_x_82) ;  /* 0x0000000100187547 */ /* 0x000fec000b800000 */
.L_x_83:
[----:B------:R-:W-:Y:S05]  /*4100*/  NANOSLEEP 0x64 ;  /* 0x000000640000795d */ /* 0x000fea0003800000 */
[----:B------:R-:W-:-:S05]  /*4110*/  UMOV UR4, 0x10 ;  /* 0x0000001000047882 */ /* 0x000fca0000000000 */
[----:B------:R-:W-:Y:S04]  /*4120*/  DEPBAR.LE SB1, 0x36 ;  /* 0x00009d800000791a */ /* 0x000fe80000000000 */
[----:B------:R-:W1:Y:S02]  /*4130*/  UTCATOMSWS.2CTA.FIND_AND_SET.ALIGN UP0, UR4, UR4 ;  /* 0x00000004000475e3 */ /* 0x000e640008200800 */
[----:B-1----:R-:W-:Y:S01]  /*4140*/  MOV R10, UR4 ;  /* 0x00000004000a7c02 */ /* 0x002fe20008000f00 */
[----:B------:R-:W-:Y:S05]  /*4150*/  BRA.U !UP0, `(.L_x_83) ;  /* 0xfffffffd08e87547 */ /* 0x000fea000b83ffff */
.L_x_82:
[----:B------:R-:W1:Y:S01]  /*4160*/  LDS R6, [UR5+0x10] ;  /* 0x00001005ff067984 */ /* 0x000e620008000800 */
[----:B------:R-:W-:Y:S01]  /*4170*/  IMAD.U32 R0, RZ, RZ, UR6 ;  /* 0x00000006ff007e24 */ /* 0x000fe2000f8e00ff */
[----:B------:R-:W-:-:S03]  /*4180*/  MOV R4, UR34 ;  /* 0x0000002200047c02 */ /* 0x000fc60008000f00 */
[----:B------:R-:W-:Y:S01]  /*4190*/  VIADD R0, R0, 0x2a0 ;  /* 0x000002a000007836 */ /* 0x000fe20000000000 */
[----:B-1----:R-:W-:-:S04]  /*41a0*/  SHF.L.U32 R6, R6, 0x1f, RZ ;  /* 0x0000001f06067819 */ /* 0x002fc800000006ff */
[----:B------:R-:W1:Y:S02]  /*41b0*/  SYNCS.PHASECHK.TRANS64.TRYWAIT P0, [UR5+0x8], R6 ;  /* 0x00000806ff0075a7 */ /* 0x000e640008001105 */
[----:B-1----:R-:W-:Y:S05]  /*41c0*/  @P0 BRA `(.L_x_84) ;  /* 0x0000000000080947 */ /* 0x002fea0003800000 */
[----:B------:R-:W1:Y:S02]  /*41d0*/  SYNCS.PHASECHK.TRANS64.TRYWAIT P0, [UR5+0x8], R6 ;  /* 0x00000806ff0075a7 */ /* 0x000e640008001105 */
[----:B-1----:R-:W-:Y:S05]  /*41e0*/  @!P0 BRA `(.L_x_85) ;  /* 0x0000006400a08947 */ /* 0x002fea0003800000 */
.L_x_84:
[----:B------:R-:W-:Y:S01]  /*41f0*/  PRMT R4, R4, 0x654, R0 ;  /* 0x0000065404047816 */ /* 0x000fe20000000000 */
[----:B------:R-:W-:Y:S01]  /*4200*/  HFMA2 R0, -RZ, RZ, 0, 5.9604644775390625e-08 ;  /* 0x00000001ff007431 */ /* 0x000fe200000001ff */
[----:B------:R-:W-:Y:S01]  /*4210*/  UPRMT UR4, UR34, 0x654, UR7 ;  /* 0x0000065422047896 */ /* 0x000fe20008000007 */
[----:B------:R-:W-:Y:S02]  /*4220*/  IMAD.MOV.U32 R8, RZ, RZ, 0xffff ;  /* 0x0000ffffff087424 */ /* 0x000fe400078e00ff */
[----:B-1----:R-:W-:Y:S02]  /*4230*/  IMAD.MOV.U32 R6, RZ, RZ, 0x4 ;  /* 0x00000004ff067424 */ /* 0x002fe400078e00ff */
[----:B------:R-:W-:Y:S01]  /*4240*/  IMAD.SHL.U32 R9, R10, 0x20, RZ ;  /* 0x000000200a097824 */ /* 0x000fe200078e00ff */
[----:B------:R-:W-:Y:S02]  /*4250*/  MOV R5, UR4 ;  /* 0x0000000400057c02 */ /* 0x000fe40008000f00 */
[-C--:B------:R-:W-:Y:S01]  /*4260*/  SHF.L.U32 R8, R8, R10.reuse, RZ ;  /* 0x0000000a08087219 */ /* 0x080fe200000006ff */
[----:B------:R1:W-:Y:S01]  /*4270*/  SYNCS.ARRIVE.TRANS64.RED RZ, [UR4], R6 ;  /* 0x00000006ffff79a7 */ /* 0x0003e20008000404 */
[----:B------:R-:W-:Y:S01]  /*4280*/  SHF.L.U32 R7, R0, R10, RZ ;  /* 0x0000000a00077219 */ /* 0x000fe200000006ff */
[----:B------:R1:W-:Y:S04]  /*4290*/  STS [UR6+0x2a0], R9 ;  /* 0x0002a009ff007988 */ /* 0x0003e80008000806 */
[----:B------:R1:W-:Y:S04]  /*42a0*/  STAS [R4.64], R10 ;  /* 0x0000000a04007dbd */ /* 0x0003e8000c0008ff */
[----:B------:R1:W-:Y:S04]  /*42b0*/  ATOMS.OR RZ, [UR5+0x14], R8 ;  /* 0x00001408ffff798c */ /* 0x0003e8000b000005 */
[----:B------:R1:W-:Y:S04]  /*42c0*/  ATOMS.OR RZ, [UR5+0x18], R7 ;  /* 0x00001807ffff798c */ /* 0x0003e8000b000005 */
[----:B------:R1:W-:Y:S02]  /*42d0*/  ATOMS.XOR RZ, [UR5+0x10], R0 ;  /* 0x00001000ffff798c */ /* 0x0003e4000b800005 */
.L_x_81:
[----:B------:R-:W-:Y:S05]  /*42e0*/  BSYNC B0 ;  /* 0x0000000000007941 */ /* 0x000fea0003800000 */
.L_x_80:
[----:B------:R-:W-:Y:S05]  /*42f0*/  BRA.U UP1, `(.L_x_86) ;  /* 0x00000001016c7547 */ /* 0x000fea000b800000 */
[----:B------:R-:W-:-:S03]  /*4300*/  UMOV UR4, 0xffffffff ;  /* 0xffffffff00047882 */ /* 0x000fc60000000000 */
[----:B------:R-:W-:Y:S05]  /*4310*/  BRA.DIV UR4, `(.L_x_87) ;  /* 0x00000066046c7947 */ /* 0x000fea000b800000 */
[----:B------:R-:W-:-:S13]  /*4320*/  ELECT P6, URZ, PT ;  /* 0x0000000000ff782f */ /* 0x000fda00038c0000 */
.L_x_233:
[----:B------:R-:W-:Y:S05]  /*4330*/  @!P6 BRA `(.L_x_86) ;  /* 0x00000000005ce947 */ /* 0x000fea0003800000 */
[----:B-1----:R-:W1:Y:S02]  /*4340*/  LDS R4, [UR5+0x10] ;  /* 0x00001005ff047984 */ /* 0x002e640008000800 */
[----:B-1----:R-:W-:-:S04]  /*4350*/  SHF.L.U32 R4, R4, 0x1f, RZ ;  /* 0x0000001f04047819 */ /* 0x002fc800000006ff */
[----:B------:R-:W1:Y:S02]  /*4360*/  SYNCS.PHASECHK.TRANS64.TRYWAIT P0, [UR5+0x8], R4 ;  /* 0x00000804ff0075a7 */ /* 0x000e640008001105 */
[----:B-1----:R-:W-:Y:S05]  /*4370*/  @P0 BRA `(.L_x_88) ;  /* 0x0000000000080947 */ /* 0x002fea0003800000 */
[----:B------:R-:W1:Y:S02]  /*4380*/  SYNCS.PHASECHK.TRANS64.TRYWAIT P0, [UR5+0x8], R4 ;  /* 0x00000804ff0075a7 */ /* 0x000e640008001105 */
[----:B-1----:R-:W-:Y:S05]  /*4390*/  @!P0 BRA `(.L_x_89) ;  /* 0x00000064006c8947 */ /* 0x002fea0003800000 */
.L_x_88:
[----:B------:R-:W2:Y:S01]  /*43a0*/  LDS R6, [UR6+0x2a0] ;  /* 0x0002a006ff067984 */ /* 0x000ea20008000800 */
[----:B-1----:R-:W-:Y:S02]  /*43b0*/  HFMA2 R0, -RZ, RZ, 0, 5.9604644775390625e-08 ;  /* 0x00000001ff007431 */ /* 0x002fe400000001ff */
[----:B------:R-:W-:Y:S01]  /*43c0*/  IMAD.MOV.U32 R4, RZ, RZ, 0xffff ;  /* 0x0000ffffff047424 */ /* 0x000fe200078e00ff */
[----:B------:R-:W-:Y:S01]  /*43d0*/  UPRMT UR4, UR34, 0x654, UR7 ;  /* 0x0000065422047896 */ /* 0x000fe20008000007 */
[----:B--2---:R-:W-:-:S03]  /*43e0*/  IMAD.SHL.U32 R5, R6, 0x20, RZ ;  /* 0x0000002006057824 */ /* 0x004fc600078e00ff */
[-C--:B------:R-:W-:Y:S02]  /*43f0*/  SHF.L.U32 R4, R4, R6.reuse, RZ ;  /* 0x0000000604047219 */ /* 0x080fe400000006ff */
[----:B------:R-:W-:Y:S01]  /*4400*/  SHF.L.U32 R6, R0, R6, RZ ;  /* 0x0000000600067219 */ /* 0x000fe200000006ff */
[----:B------:R2:W-:Y:S04]  /*4410*/  STS [UR6+0x2a0], R5 ;  /* 0x0002a005ff007988 */ /* 0x0005e80008000806 */
[----:B------:R2:W-:Y:S04]  /*4420*/  ATOMS.OR RZ, [UR5+0x14], R4 ;  /* 0x00001404ffff798c */ /* 0x0005e8000b000005 */
[----:B------:R2:W-:Y:S01]  /*4430*/  ATOMS.OR RZ, [UR5+0x18], R6 ;  /* 0x00001806ffff798c */ /* 0x0005e2000b000005 */
[----:B------:R-:W-:Y:S03]  /*4440*/  SYNCS.ARRIVE.TRANS64.RED.A1T0 RZ, [UR4], RZ ;  /* 0x000000ffffff79a7 */ /* 0x000fe60008100404 */
[----:B------:R2:W-:Y:S01]  /*4450*/  ATOMS.XOR RZ, [UR5+0x10], R0 ;  /* 0x00001000ffff798c */ /* 0x0005e2000b800005 */
[----:B------:R-:W-:Y:S05]  /*4460*/  BRA `(.L_x_86) ;  /* 0x0000000000107947 */ /* 0x000fea0003800000 */
.L_x_79:
[----:B------:R-:W-:Y:S02]  /*4470*/  MOV R0, 0xffffffff ;  /* 0xffffffff00007802 */ /* 0x000fe40000000f00 */
[----:B------:R-:W-:-:S03]  /*4480*/  MOV R4, 0x44b0 ;  /* 0x000044b000047802 */ /* 0x000fc60000000f00 */
[----:B------:R1:W-:Y:S04]  /*4490*/  STS [UR6+0x2a0], R0 ;  /* 0x0002a000ff007988 */ /* 0x0003e80008000806 */
[----:B-1---5:R-:W-:Y:S05]  /*44a0*/  CALL.REL.NOINC `($__internal_1_$__cuda_sm10x_tcgen05_guardrail_trap_phase_invalid_during_alloc) ;  /* 0x0000006c00407944 */ /* 0x022fea0003c00000 */
.L_x_86:
[----:B------:R-:W-:Y:S05]  /*44b0*/  WARPSYNC.ALL ;  /* 0x0000000000007948 */ /* 0x000fea0003800000 */
[----:B------:R-:W3:Y:S01]  /*44c0*/  S2UR UR4, SR_CgaCtaId ;  /* 0x00000000000479c3 */ /* 0x000ee20000008800 */
[----:B------:R-:W-:Y:S01]  /*44d0*/  UMOV UR17, 0x400 ;  /* 0x0000040000117882 */ /* 0x000fe20000000000 */
[----:B------:R-:W-:-:S06]  /*44e0*/  NOP ;  /* 0x0000000000007918 */ /* 0x000fcc0000000000 */
[----:B------:R-:W-:Y:S06]  /*44f0*/  BAR.ARV 0x6, 0xa0 ;  /* 0x0182800000007b1d */ /* 0x000fec0000002000 */
[----:B------:R-:W4:Y:S01]  /*4500*/  LDCU UR6, c[0x0][0x38c] ;  /* 0x00007180ff0677ac */ /* 0x000f220008000800 */
[----:B------:R-:W-:Y:S01]  /*4510*/  LOP3.LUT R3, R3, 0xffff, RZ, 0xc0, !PT ;  /* 0x0000ffff03037812 */ /* 0x000fe200078ec0ff */
[----:B-1----:R-:W-:Y:S01]  /*4520*/  IMAD.MOV.U32 R9, RZ, RZ, 0x1 ;  /* 0x00000001ff097424 */ /* 0x002fe200078e00ff */
[----:B------:R-:W-:Y:S01]  /*4530*/  LOP3.LUT R2, R2, 0xffff, RZ, 0xc0, !PT ;  /* 0x0000ffff02027812 */ /* 0x000fe200078ec0ff */
[----:B------:R-:W-:Y:S01]  /*4540*/  IMAD.MOV.U32 R8, RZ, RZ, RZ ;  /* 0x000000ffff087224 */ /* 0x000fe200078e00ff */
[----:B------:R-:W-:Y:S01]  /*4550*/  R2UR UR20, R3 ;  /* 0x00000000031472ca */ /* 0x000fe200000e0000 */
[----:B------:R-:W-:Y:S01]  /*4560*/  UMOV UR24, URZ ;  /* 0x000000ff00187c82 */ /* 0x000fe20008000000 */
[----:B------:R-:W-:-:S02]  /*4570*/  R2UR UR30, R2 ;  /* 0x00000000021e72ca */ /* 0x000fc400000e0000 */
[----:B------:R-:W-:Y:S01]  /*4580*/  CS2R R2, SRZ ;  /* 0x0000000000027805 */ /* 0x000fe2000001ff00 */
[----:B------:R-:W-:Y:S01]  /*4590*/  UMOV UR15, URZ ;  /* 0x000000ff000f7c82 */ /* 0x000fe20008000000 */
[----:B---3--:R-:W-:Y:S01]  /*45a0*/  ULEA UR17, UR4, UR17, 0x18 ;  /* 0x0000001104117291 */ /* 0x008fe2000f8ec0ff */
[----:B------:R-:W-:Y:S01]  /*45b0*/  UMOV UR14, URZ ;  /* 0x000000ff000e7c82 */ /* 0x000fe20008000000 */
[----:B------:R-:W-:Y:S02]  /*45c0*/  UISETP.NE.AND UP3, UPT, UR33, URZ, UPT ;  /* 0x000000ff2100728c */ /* 0x000fe4000bf65270 */
[----:B------:R-:W-:Y:S02]  /*45d0*/  UIADD3 UR5, UPT, UPT, UR17, 0x4400, URZ ;  /* 0x0000440011057890 */ /* 0x000fe4000fffe0ff */
[----:B------:R-:W-:-:S03]  /*45e0*/  UIADD3 UR4, UPT, UPT, UR17, 0x1e400, URZ ;  /* 0x0001e40011047890 */ /* 0x000fc6000fffe0ff */
[----:B--2---:R-:W1:Y:S01]  /*45f0*/  LDS R0, [UR17+0x2a0] ;  /* 0x0002a011ff007984 */ /* 0x004e620008000800 */
[----:B----4-:R-:W-:Y:S02]  /*4600*/  UIADD3 UR6, UPT, UPT, UR6, 0x1f, URZ ;  /* 0x0000001f06067890 */ /* 0x010fe4000fffe0ff */
[----:B------:R-:W-:Y:S02]  /*4610*/  USHF.R.U32.HI UR5, URZ, 0x4, UR5 ;  /* 0x00000004ff057899 */ /* 0x000fe40008011605 */
[----:B------:R-:W-:Y:S02]  /*4620*/  USHF.R.S32.HI UR25, URZ, 0x1f, UR6 ;  /* 0x0000001fff197899 */ /* 0x000fe40008011406 */
[----:B------:R-:W-:Y:S02]  /*4630*/  USHF.R.U32.HI UR4, URZ, 0x4, UR4 ;  /* 0x00000004ff047899 */ /* 0x000fe40008011604 */
[----:B------:R-:W-:Y:S02]  /*4640*/  ULEA.HI UR25, UR25, UR6, URZ, 0x5 ;  /* 0x0000000619197291 */ /* 0x000fe4000f8f28ff */
[----:B------:R-:W-:-:S02]  /*4650*/  ULOP3.LUT UR5, UR5, 0x3fff, URZ, 0xc0, !UPT ;  /* 0x00003fff05057892 */ /* 0x000fc4000f8ec0ff */
[----:B------:R-:W-:Y:S02]  /*4660*/  USHF.R.S32.HI UR25, URZ, 0x5, UR25 ;  /* 0x00000005ff197899 */ /* 0x000fe40008011419 */
[----:B------:R-:W-:Y:S02]  /*4670*/  ULOP3.LUT UR22, UR4, 0x3fff, URZ, 0xc0, !UPT ;  /* 0x00003fff04167892 */ /* 0x000fe4000f8ec0ff */
[----:B------:R-:W-:Y:S02]  /*4680*/  UISETP.LT.AND UP0, UPT, UR25, 0x1, UPT ;  /* 0x000000011900788c */ /* 0x000fe4000bf01270 */
[----:B------:R-:W-:Y:S02]  /*4690*/  ULOP3.LUT UR21, UR5, 0x10000, URZ, 0xfc, !UPT ;  /* 0x0001000005157892 */ /* 0x000fe4000f8efcff */
[----:B------:R-:W-:Y:S02]  /*46a0*/  ULOP3.LUT UR22, UR22, 0x10000, URZ, 0xfc, !UPT ;  /* 0x0001000016167892 */ /* 0x000fe4000f8efcff */
[----:B------:R-:W-:Y:S01]  /*46b0*/  USEL UR31, UR25, 0x1, !UP0 ;  /* 0x00000001191f7887 */ /* 0x000fe2000c000000 */
[----:B------:R-:W-:Y:S01]  /*46c0*/  UMOV UR28, 0x0 ;  /* 0x00000000001c7882 */ /* 0x000fe20000000000 */
[----:B------:R-:W-:Y:S01]  /*46d0*/  UMOV UR29, 0x8200010 ;  /* 0x08200010001d7882 */ /* 0x000fe20000000000 */
[----:B------:R-:W-:Y:S01]  /*46e0*/  UMOV UR26, 0x0 ;  /* 0x00000000001a7882 */ /* 0x000fe20000000000 */
[----:B------:R-:W-:Y:S01]  /*46f0*/  UMOV UR27, 0x8200010 ;  /* 0x08200010001b7882 */ /* 0x000fe20000000000 */
[----:B-1----:R-:W-:-:S15]  /*4700*/  R2UR UR32, R0 ;  /* 0x00000000002072ca */ /* 0x002fde00000e0000 */
.L_x_97:
[C---:B------:R-:W-:Y:S02]  /*4710*/  LEA R0, R8.reuse, UR17, 0x3 ;  /* 0x0000001108007c11 */ /* 0x040fe4000f8e18ff */
[----:B------:R-:W-:Y:S02]  /*4720*/  SHF.L.U32 R4, R3, 0x1f, RZ ;  /* 0x0000001f03047819 */ /* 0x000fe400000006ff */
[----:B------:R-:W-:Y:S02]  /*4730*/  LEA R5, R8, UR17, 0x4 ;  /* 0x0000001108057c11 */ /* 0x000fe4000f8e20ff */
[----:B------:R-:W1:Y:S02]  /*4740*/  SYNCS.PHASECHK.TRANS64.TRYWAIT P0, [R0+URZ+0x1f0], R4 ;  /* 0x0001f004000075a7 */ /* 0x000e6400080011ff */
[----:B-1-3--:R-:W-:Y:S05]  /*4750*/  @!P0 BRA `(.L_x_90) ;  /* 0x0000006000948947 */ /* 0x00afea0003800000 */
.L_x_234:
[----:B-1----:R-:W1:Y:S01]  /*4760*/  LDS.128 R4, [R5+0x280] ;  /* 0x0002800005047984 */ /* 0x002e620000000c00 */
[----:B------:R-:W-:Y:S02]  /*4770*/  VIADD R0, R0, 0x200 ;  /* 0x0000020000007836 */ /* 0x000fe40000000000 */
[----:B------:R-:W-:Y:S01]  /*4780*/  VIADD R8, R8, 0x1 ;  /* 0x0000000108087836 */ /* 0x000fe20000000000 */
[----:B------:R-:W-:Y:S01]  /*4790*/  @!PT LDS RZ, [RZ] ;  /* 0x00000000fffff984 */ /* 0x000fe20000000800 */
[----:B------:R-:W-:Y:S01]  /*47a0*/  @!PT LDS RZ, [RZ] ;  /* 0x00000000fffff984 */ /* 0x000fe20000000800 */
[----:B------:R-:W-:Y:S01]  /*47b0*/  @!PT LDS RZ, [RZ] ;  /* 0x00000000fffff984 */ /* 0x000fe20000000800 */
[----:B------:R-:W-:Y:S01]  /*47c0*/  @!PT LDS RZ, [RZ] ;  /* 0x00000000fffff984 */ /* 0x000fe20000000800 */
[----:B------:R2:W-:Y:S06]  /*47d0*/  MEMBAR.ALL.CTA ;  /* 0x0000000000007992 */ /* 0x0005ec0000008000 */
[----:B--2---:R-:W2:Y:S01]  /*47e0*/  FENCE.VIEW.ASYNC.S ;  /* 0x00000000000073c6 */ /* 0x004ea20000000000 */
[----:B------:R-:W-:-:S04]  /*47f0*/  PRMT R0, RZ, 0x654, R0 ;  /* 0x00000654ff007816 */ /* 0x000fc80000000000 */
[----:B--2---:R2:W-:Y:S01]  /*4800*/  SYNCS.ARRIVE.TRANS64.RED.A1T0 RZ, [R0+URZ], RZ ;  /* 0x000000ff00ff79a7 */ /* 0x0045e200081004ff */
[----:B-1----:R-:W-:Y:S01]  /*4810*/  LOP3.LUT P1, RZ, R6, 0x1, RZ, 0xc0, !PT ;  /* 0x0000000106ff7812 */ /* 0x002fe2000782c0ff */
[----:B--2---:R-:W-:-:S12]  /*4820*/  BRA.U UP3, `(.L_x_91) ;  /* 0x0000000103e07547 */ /* 0x004fd8000b800000 */
[----:B------:R-:W1:Y:S01]  /*4830*/  LDCU UR4, c[0x0][0x38c] ;  /* 0x00007180ff0477ac */ /* 0x000e620008000800 */
[----:B------:R-:W-:Y:S02]  /*4840*/  PLOP3.LUT P2, PT, PT, PT, PT, 0x80, 0x8 ;  /* 0x000000000008781c */ /* 0x000fe40003f4f070 */
[----:B------:R-:W-:Y:S01]  /*4850*/  SHF.L.U32 R4, R9, 0x1f, RZ ;  /* 0x0000001f09047819 */ /* 0x000fe200000006ff */
[----:B------:R-:W-:Y:S02]  /*4860*/  ULEA UR23, UR24, UR17, 0x3 ;  /* 0x0000001118177291 */ /* 0x000fe4000f8e18ff */
[----:B------:R-:W-:Y:S02]  /*4870*/  ULEA UR18, UR24, UR32, 0x6 ;  /* 0x0000002018127291 */ /* 0x000fe4000f8e30ff */
[----:B-1----:R-:W-:-:S06]  /*4880*/  UISETP.GE.AND UP0, UPT, UR4, 0x1, UPT ;  /* 0x000000010400788c */ /* 0x002fcc000bf06270 */
[----:B------:R-:W-:-:S05]  /*4890*/  PLOP3.LUT P0, PT, PT, PT, UP0, 0x80, 0x8 ;  /* 0x000000000008781c */ /* 0x000fca0003f0f008 */
[----:B------:R-:W-:-:S08]  /*48a0*/  @UP0 ULEA UR4, UR15, UR17, 0x3 ;  /* 0x000000110f040291 */ /* 0x000fd0000f8e18ff */
[----:B------:R-:W-:-:S04]  /*48b0*/  @P0 SHF.L.U32 R0, R2, 0x1f, RZ ;  /* 0x0000001f02000819 */ /* 0x000fc800000006ff */
[----:B------:R1:W2:Y:S01]  /*48c0*/  @P0 SYNCS.PHASECHK.TRANS64.TRYWAIT P2, [UR4], R0 ;  /* 0x00000000ff0005a7 */ /* 0x0002a20008041104 */
[----:B------:R-:W3:Y:S02]  /*48d0*/  SYNCS.PHASECHK.TRANS64.TRYWAIT P0, [UR23+0x230], R4 ;  /* 0x00023004ff0075a7 */ /* 0x000ee40008001117 */
[----:B-123--:R-:W-:Y:S05]  /*48e0*/  @!P0 BRA `(.L_x_92) ;  /* 0x0000006000448947 */ /* 0x00efea0003800000 */
.L_x_236:
[----:B------:R-:W-:Y:S01]  /*48f0*/  UMOV UR19, UR14 ;  /* 0x0000000e00137c82 */ /* 0x000fe20008000000 */
[----:B------:R-:W-:Y:S05]  /*4900*/  BRA.U !UP0, `(.L_x_93) ;  /* 0x0000000108987547 */ /* 0x000fea000b800000 */
[----:B------:R-:W-:Y:S02]  /*4910*/  UIADD3 UR19, UPT, UPT, UR31, UR14, URZ ;  /* 0x0000000e1f137290 */ /* 0x000fe4000fffe0ff */
[----:B------:R-:W-:Y:S01]  /*4920*/  UPLOP3.LUT UP2, UPT, UPT, UPT, UPT, 0x40, 0x4 ;  /* 0x000000000004789c */ /* 0x000fe20003f4e870 */
[----:B------:R-:W-:Y:S01]  /*4930*/  UMOV UR16, UR25 ;  /* 0x0000001900107c82 */ /* 0x000fe20008000000 */
[----:B------:R-:W-:-:S09]  /*4940*/  UMOV UR6, UR15 ;  /* 0x0000000f00067c82 */ /* 0x000fd20008000000 */
.L_x_96:
[----:B--2---:R-:W-:Y:S01]  /*4950*/  ULEA UR5, UR6, UR17, 0x3 ;  /* 0x0000001106057291 */ /* 0x004fe2000f8e18ff */
[----:B---3--:R-:W-:Y:S11]  /*4960*/  @P2 BRA `(.L_x_94) ;  /* 0x00000000000c2947 */ /* 0x008ff60003800000 */
[----:B-1----:R-:W-:Y:S04]  /*4970*/  SHF.L.U32 R4, R2, 0x1f, RZ ;  /* 0x0000001f02047819 */ /* 0x002fe800000006ff */
[----:B------:R-:W1:Y:S02]  /*4980*/  SYNCS.PHASECHK.TRANS64.TRYWAIT P0, [UR5], R4 ;  /* 0x00000004ff0075a7 */ /* 0x000e640008001105 */
[----:B-1----:R-:W-:Y:S05]  /*4990*/  @!P0 BRA `(.L_x_95) ;  /* 0x0000006000308947 */ /* 0x002fea0003800000 */
.L_x_94:
[----:B------:R-:W-:Y:S01]  /*49a0*/  UISETP.NE.AND UP0, UPT, UR16, 0x1, UPT ;  /* 0x000000011000788c */ /* 0x000fe2000bf05270 */
[----:B------:R-:W-:Y:S01]  /*49b0*/  PLOP3.LUT P2, PT, PT, PT, PT, 0x80, 0x8 ;  /* 0x000000000008781c */ /* 0x000fe20003f4f070 */
[----:B------:R-:W-:Y:S02]  /*49c0*/  UIADD3 UR4, UPT, UPT, UR6, 0x1, URZ ;  /* 0x0000000106047890 */ /* 0x000fe4000fffe0ff */
[----:B------:R-:W-:Y:S02]  /*49d0*/  ULEA UR12, UR6, UR22, 0x8 ;  /* 0x00000016060c7291 */ /* 0x000fe4000f8e40ff */
[----:B------:R-:W-:Y:S01]  /*49e0*/  UISETP.NE.AND UP1, UPT, UR4, 0x1a, UPT ;  /* 0x0000001a0400788c */ /* 0x000fe2000bf25270 */
[----:B------:R-:W-:Y:S01]  /*49f0*/  PLOP3.LUT P0, PT, PT, PT, UP0, 0x80, 0x8 ;  /* 0x000000000008781c */ /* 0x000fe20003f0f008 */
[----:B------:R-:W-:Y:S02]  /*4a00*/  UIADD3 UR10, UPT, UPT, UR12, 0x2, URZ ;  /* 0x000000020c0a7890 */ /* 0x000fe4000fffe0ff */
[----:B------:R-:W-:Y:S02]  /*4a10*/  USEL UR7, URZ, 0x1, UP1 ;  /* 0x00000001ff077887 */ /* 0x000fe40008800000 */
[----:B------:R-:W-:Y:S02]  /*4a20*/  USEL UR15, UR4, URZ, UP1 ;  /* 0x000000ff040f7287 */ /* 0x000fe40008800000 */
[----:B------:R-:W-:Y:S02]  /*4a30*/  UIADD3 UR14, UPT, UPT, UR14, 0x1, URZ ;  /* 0x000000010e0e7890 */ /* 0x000fe4000fffe0ff */
[----:B------:R-:W-:Y:S01]  /*4a40*/  @UP0 ULEA UR4, UR15, UR17, 0x3 ;  /* 0x000000110f040291 */ /* 0x000fe2000f8e18ff */
[----:B------:R-:W-:Y:S01]  /*4a50*/  LOP3.LUT R2, R2, UR7, RZ, 0x3c, !PT ;  /* 0x0000000702027c12 */ /* 0x000fe2000f8e3cff */
[----:B------:R-:W-:Y:S01]  /*4a60*/  UIADD3 UR7, UPT, UPT, UR5, 0xd0, URZ ;  /* 0x000000d005077890 */ /* 0x000fe2000fffe0ff */
[----:B------:R-:W-:Y:S02]  /*4a70*/  UMOV UR13, 0x80004020 ;  /* 0x80004020000d7882 */ /* 0x000fe40000000000 */
[----:B-1----:R-:W-:Y:S01]  /*4a80*/  @P0 SHF.L.U32 R0, R2, 0x1f, RZ ;  /* 0x0000001f02000819 */ /* 0x002fe200000006ff */
[----:B------:R-:W-:Y:S01]  /*4a90*/  UMOV UR5, 0x80004020 ;  /* 0x8000402000057882 */ /* 0x000fe20000000000 */
[----:B------:R-:W-:Y:S01]  /*4aa0*/  UMOV UR11, 0x80004020 ;  /* 0x80004020000b7882 */ /* 0x000fe20000000000 */
[----:B------:R-:W-:Y:S01]  /*4ab0*/  UMOV UR9, 0x80004020 ;  /* 0x8000402000097882 */ /* 0x000fe20000000000 */
[----:B------:R2:W3:Y:S01]  /*4ac0*/  @P0 SYNCS.PHASECHK.TRANS64.TRYWAIT P2, [UR4], R0 ;  /* 0x00000000ff0005a7 */ /* 0x0004e20008041104 */
[----:B------:R-:W-:Y:S02]  /*4ad0*/  ULEA UR4, UR6, UR21, 0x8 ;  /* 0x0000001506047291 */ /* 0x000fe4000f8e40ff */
[----:B------:R-:W-:Y:S02]  /*4ae0*/  UISETP.NE.AND UP0, UPT, UR14, UR19, UPT ;  /* 0x000000130e00728c */ /* 0x000fe4000bf05270 */
[----:B------:R-:W-:Y:S02]  /*4af0*/  UIADD3 UR8, UPT, UPT, UR4, 0x2, URZ ;  /* 0x0000000204087890 */ /* 0x000fe4000fffe0ff */
[----:B------:R-:W-:Y:S01]  /*4b00*/  UIADD3 UR16, UPT, UPT, UR16, -0x1, URZ ;  /* 0xffffffff10107890 */ /* 0x000fe2000fffe0ff */
[----:B------:R-:W-:Y:S02]  /*4b10*/  UMOV UR6, UR15 ;  /* 0x0000000f00067c82 */ /* 0x000fe40008000000 */
[----:B------:R2:W-:Y:S01]  /*4b20*/  UTCHMMA.2CTA gdesc[UR4], gdesc[UR12], tmem[UR18], tmem[UR28], idesc[UR29], UP2 ;  /* 0x00ff1c0c040075ea */ /* 0x0005e20009200012 */
[----:B------:R-:W-:Y:S03]  /*4b30*/  UPLOP3.LUT UP2, UPT, UPT, UPT, UPT, 0x80, 0x8 ;  /* 0x000000000008789c */ /* 0x000fe60003f4f070 */
[----:B------:R2:W-:Y:S01]  /*4b40*/  UTCHMMA.2CTA gdesc[UR8], gdesc[UR10], tmem[UR18], tmem[UR26], idesc[UR27], UPT ;  /* 0x00ff1a0a080075ea */ /* 0x0005e2000ba00012 */
[----:B------:R2:W-:Y:S01]  /*4b50*/  UTCBAR.2CTA.MULTICAST [UR7], URZ, UR20 ;  /* 0x000000ff070073e9 */ /* 0x0005e20008200814 */
[----:B------:R-:W-:Y:S06]  /*4b60*/  BRA.U UP0, `(.L_x_96) ;  /* 0xfffffffd00787547 */ /* 0x000fec000b83ffff */
.L_x_93:
[----:B--2---:R-:W-:Y:S01]  /*4b70*/  UIADD3 UR4, UPT, UPT, UR23, 0x210, URZ ;  /* 0x0000021017047890 */ /* 0x004fe2000fffe0ff */
[----:B------:R-:W-:-:S08]  /*4b80*/  UMOV UR14, UR19 ;  /* 0x00000013000e7c82 */ /* 0x000fd00008000000 */
[----:B------:R2:W-:Y:S01]  /*4b90*/  UTCBAR.2CTA.MULTICAST [UR4], URZ, UR30 ;  /* 0x000000ff040073e9 */ /* 0x0005e2000820081e */
[----:B------:R-:W-:Y:S02]  /*4ba0*/  NOP ;  /* 0x0000000000007918 */ /* 0x000fe40000000000 */
.L_x_91:
[----:B--2---:R-:W-:Y:S01]  /*4bb0*/  UIADD3 UR4, UPT, UPT, UR24, 0x1, URZ ;  /* 0x0000000118047890 */ /* 0x004fe2000fffe0ff */
[----:B------:R-:W-:-:S03]  /*4bc0*/  ISETP.NE.AND P0, PT, R8, 0x2, PT ;  /* 0x000000020800780c */ /* 0x000fc60003f05270 */
[----:B------:R-:W-:Y:S01]  /*4bd0*/  UISETP.NE.AND UP0, UPT, UR4, 0x4, UPT ;  /* 0x000000040400788c */ /* 0x000fe2000bf05270 */
[----:B-1----:R-:W-:Y:S02]  /*4be0*/  SEL R0, RZ, 0x1, P0 ;  /* 0x00000001ff007807 */ /* 0x002fe40000000000 */
[----:B------:R-:W-:Y:S01]  /*4bf0*/  SEL R8, R8, RZ, P0 ;  /* 0x000000ff08087207 */ /* 0x000fe20000000000 */
[----:B------:R-:W-:Y:S01]  /*4c00*/  USEL UR5, URZ, 0x1, UP0 ;  /* 0x00000001ff057887 */ /* 0x000fe20008000000 */
[----:B------:R-:W-:Y:S01]  /*4c10*/  LOP3.LUT R3, R3, R0, RZ, 0x3c, !PT ;  /* 0x0000000003037212 */ /* 0x000fe200078e3cff */
[----:B------:R-:W-:-:S04]  /*4c20*/  USEL UR24, UR4, URZ, UP0 ;  /* 0x000000ff04187287 */ /* 0x000fc80008000000 */
[----:B------:R-:W-:Y:S01]  /*4c30*/  LOP3.LUT R9, R9, UR5, RZ, 0x3c, !PT ;  /* 0x0000000509097c12 */ /* 0x000fe2000f8e3cff */
[----:B------:R-:W-:Y:S07]  /*4c40*/  @P1 BRA `(.L_x_97) ;  /* 0xfffffff800b01947 */ /* 0x000fee000383ffff */
[----:B------:R-:W1:Y:S01]  /*4c50*/  S2UR UR8, SR_CgaCtaId ;  /* 0x00000000000879c3 */ /* 0x000e620000008800 */
[----:B------:R-:W-:Y:S01]  /*4c60*/  ELECT P0, URZ, PT ;  /* 0x0000000000ff782f */ /* 0x000fe20003800000 */
[----:B------:R-:W-:Y:S01]  /*4c70*/  HFMA2 R0, -RZ, RZ, 0, 5.9604644775390625e-08 ;  /* 0x00000001ff007431 */ /* 0x000fe200000001ff */
[----:B------:R-:W-:-:S05]  /*4c80*/  UMOV UR4, 0x40 ;  /* 0x0000004000047882 */ /* 0x000fca0000000000 */
[----:B------:R-:W-:Y:S01]  /*4c90*/  UVIRTCOUNT.DEALLOC.SMPOOL 0x80 ;  /* 0x000000800000784c */ /* 0x000fe20000000000 */
[----:B------:R-:W-:Y:S02]  /*4ca0*/  UISETP.NE.AND UP1, UPT, UR33, URZ, UPT ;  /* 0x000000ff2100728c */ /* 0x000fe4000bf25270 */
[----:B-1----:R-:W-:-:S09]  /*4cb0*/  ULEA UR8, UR8, UR4, 0x18 ;  /* 0x0000000408087291 */ /* 0x002fd2000f8ec0ff */
[----:B------:R1:W-:Y:S01]  /*4cc0*/  @P0 STS.U8 [UR8+0x1c], R0 ;  /* 0x00001c00ff000988 */ /* 0x0003e20008000008 */
[----:B------:R-:W-:Y:S05]  /*4cd0*/  BRA.U UP1, `(.L_x_98) ;  /* 0x0000000101a07547 */ /* 0x000fea000b800000 */
[----:B------:R-:W-:Y:S01]  /*4ce0*/  UIADD3 UR7, UPT, UPT, UR17, 0x230, URZ ;  /* 0x0000023011077890 */ /* 0x000fe2000fffe0ff */
[----:B------:R-:W-:-:S03]  /*4cf0*/  SHF.L.U32 R2, R9, 0x1f, RZ ;  /* 0x0000001f09027819 */ /* 0x000fc600000006ff */
[----:B------:R-:W-:-:S09]  /*4d00*/  ULEA UR4, UR24, UR7, 0x3 ;  /* 0x0000000718047291 */ /* 0x000fd2000f8e18ff */
[----:B------:R-:W2:Y:S02]  /*4d10*/  SYNCS.PHASECHK.TRANS64.TRYWAIT P0, [UR4], R2 ;  /* 0x00000002ff0075a7 */ /* 0x000ea40008001104 */
[----:B--2---:R-:W-:Y:S05]  /*4d20*/  @!P0 BRA `(.L_x_99) ;  /* 0x0000005c00648947 */ /* 0x004fea0003800000 */
.L_x_239:
        /* <DEDUP_REMOVED lines=9> */
.L_x_241:
        /* <DEDUP_REMOVED lines=9> */
.L_x_243:
[----:B------:R-:W-:-:S04]  /*4e50*/  UIADD3 UR4, UPT, UPT, UR4, 0x1, URZ ;  /* 0x0000000104047890 */ /* 0x000fc8000fffe0ff */
[----:B------:R-:W-:-:S04]  /*4e60*/  UISETP.NE.AND UP0, UPT, UR4, 0x4, UPT ;  /* 0x000000040400788c */ /* 0x000fc8000bf05270 */
[----:B------:R-:W-:Y:S02]  /*4e70*/  USEL UR5, URZ, 0x1, UP0 ;  /* 0x00000001ff057887 */ /* 0x000fe40008000000 */
[----:B------:R-:W-:-:S04]  /*4e80*/  USEL UR4, UR4, URZ, UP0 ;  /* 0x000000ff04047287 */ /* 0x000fc80008000000 */
[----:B------:R-:W-:Y:S01]  /*4e90*/  ULEA UR4, UR4, UR7, 0x3 ;  /* 0x0000000704047291 */ /* 0x000fe2000f8e18ff */
[----:B------:R-:W-:-:S04]  /*4ea0*/  LOP3.LUT R2, R2, UR5, RZ, 0x3c, !PT ;  /* 0x0000000502027c12 */ /* 0x000fc8000f8e3cff */
[----:B------:R-:W-:Y:S01]  /*4eb0*/  SHF.L.U32 R2, R2, 0x1f, RZ ;  /* 0x0000001f02027819 */ /* 0x000fe200000006ff */
[----:B-1----:R-:W-:-:S04]  /*4ec0*/  IMAD.U32 R0, RZ, RZ, UR4 ;  /* 0x00000004ff007e24 */ /* 0x002fc8000f8e00ff */
[----:B------:R1:W2:Y:S03]  /*4ed0*/  SYNCS.PHASECHK.TRANS64.TRYWAIT P0, [R0+URZ], R2 ;  /* 0x00000002000075a7 */ /* 0x0002a600080011ff */
[----:B--2---:R-:W-:Y:S05]  /*4ee0*/  @!P0 NANOSLEEP.SYNCS 0x989680 ;  /* 0x009896800000895d */ /* 0x004fea0003900000 */
[----:B------:R-:W2:Y:S02]  /*4ef0*/  @!P0 SYNCS.PHASECHK.TRANS64 P0, [R0+URZ], R2 ;  /* 0x00000002000085a7 */ /* 0x000ea400080010ff */
[----:B--2---:R-:W-:Y:S05]  /*4f00*/  @P0 BRA `(.L_x_102) ;  /* 0x0000000000200947 */ /* 0x004fea0003800000 */
.L_x_103:
[----:B--2---:R2:W4:Y:S02]  /*4f10*/  SYNCS.PHASECHK.TRANS64.TRYWAIT P0, [R0+URZ], R2 ;  /* 0x00000002000075a7 */ /* 0x00452400080011ff */
[----:B----4-:R-:W-:Y:S05]  /*4f20*/  @!P0 NANOSLEEP.SYNCS 0x989680 ;  /* 0x009896800000895d */ /* 0x010fea0003900000 */
[----:B------:R-:W4:Y:S02]  /*4f30*/  @!P0 SYNCS.PHASECHK.TRANS64 P0, [R0+URZ], R2 ;  /* 0x00000002000085a7 */ /* 0x000f2400080010ff */
[----:B----4-:R-:W-:Y:S05]  /*4f40*/  @!P0 BRA `(.L_x_103) ;  /* 0xfffffffc00f08947 */ /* 0x010fea000383ffff */
[----:B------:R-:W-:Y:S05]  /*4f50*/  BRA `(.L_x_102) ;  /* 0x00000000000c7947 */ /* 0x000fea0003800000 */
.L_x_98:
[----:B------:R-:W-:-:S04]  /*4f60*/  UIADD3 UR4, UPT, UPT, UR17, 0x270, URZ ;  /* 0x0000027011047890 */ /* 0x000fc8000fffe0ff */
[----:B------:R-:W-:-:S09]  /*4f70*/  UPRMT UR4, UR34, 0x654, UR4 ;  /* 0x0000065422047896 */ /* 0x000fd20008000004 */
[----:B------:R-:W-:Y:S03]  /*4f80*/  SYNCS.ARRIVE.TRANS64.RED.A1T0 RZ, [UR4], RZ ;  /* 0x000000ffffff79a7 */ /* 0x000fe60008100404 */
.L_x_102:
[----:B-12---:R-:W-:Y:S01]  /*4f90*/  SHF.L.U32 R2, RZ, 0x1f, RZ ;  /* 0x0000001fff027819 */ /* 0x006fe200000006ff */
[----:B------:R-:W-:Y:S01]  /*4fa0*/  UIADD3 UR4, UPT, UPT, UR17, 0x270, URZ ;  /* 0x0000027011047890 */ /* 0x000fe2000fffe0ff */
[----:B------:R-:W-:Y:S02]  /*4fb0*/  PLOP3.LUT P0, PT, PT, PT, UP1, 0x80, 0x8 ;  /* 0x000000000008781c */ /* 0x000fe40003f0f018 */
[----:B------:R-:W1:Y:S02]  /*4fc0*/  SYNCS.PHASECHK.TRANS64.TRYWAIT P1, [UR17+0x270], R2 ;  /* 0x00027002ff0075a7 */ /* 0x000e640008021111 */
[----:B-1----:R-:W-:Y:S09]  /*4fd0*/  @!P1 BRA `(.L_x_104) ;  /* 0x0000005c00009947 */ /* 0x002ff20003800000 */
.L_x_245:
[----:B------:R-:W-:Y:S01]  /*4fe0*/  @!UP1 UPRMT UR4, UR34, 0x654, UR4 ;  /* 0x0000065422049896 */ /* 0x000fe20008000004 */
[----:B------:R-:W-:Y:S01]  /*4ff0*/  UMOV UR5, 0xffff ;  /* 0x0000ffff00057882 */ /* 0x000fe20000000000 */
[----:B------:R-:W-:-:S07]  /*5000*/  UMOV UR6, 0x1 ;  /* 0x0000000100067882 */ /* 0x000fce0000000000 */
[----:B------:R-:W-:Y:S01]  /*5010*/  @!P0 SYNCS.ARRIVE.TRANS64.RED.A1T0 RZ, [UR4], RZ ;  /* 0x000000ffffff89a7 */ /* 0x000fe20008100404 */
[----:B------:R-:W-:Y:S01]  /*5020*/  NOP ;  /* 0x0000000000007918 */ /* 0x000fe20000000000 */
[----:B-1----:R-:W1:Y:S01]  /*5030*/  LDS R0, [UR8+0x14] ;  /* 0x00001408ff007984 */ /* 0x002e620008000800 */
[----:B------:R-:W-:-:S04]  /*5040*/  ULOP3.LUT UR4, UR32, 0xffff, URZ, 0xc0, !UPT ;  /* 0x0000ffff20047892 */ /* 0x000fc8000f8ec0ff */
[----:B------:R-:W-:-:S04]  /*5050*/  USHF.R.U32.HI UR4, URZ, 0x5, UR4 ;  /* 0x00000005ff047899 */ /* 0x000fc80008011604 */
[----:B------:R-:W-:Y:S02]  /*5060*/  USHF.L.U32 UR5, UR5, UR4, URZ ;  /* 0x0000000405057299 */ /* 0x000fe400080006ff */
[----:B------:R-:W-:-:S04]  /*5070*/  USHF.L.U32 UR4, UR6, UR4, URZ ;  /* 0x0000000406047299 */ /* 0x000fc800080006ff */
[----:B-1----:R-:W-:-:S04]  /*5080*/  LOP3.LUT R0, R0, UR5, RZ, 0xc0, !PT ;  /* 0x0000000500007c12 */ /* 0x002fc8000f8ec0ff */
[----:B------:R-:W-:-:S13]  /*5090*/  ISETP.NE.AND P0, PT, R0, UR5, PT ;  /* 0x0000000500007c0c */ /* 0x000fda000bf05270 */
[----:B------:R-:W-:Y:S05]  /*50a0*/  @P0 BRA `(.L_x_105) ;  /* 0x0000000000580947 */ /* 0x000fea0003800000 */
[----:B------:R-:W1:Y:S02]  /*50b0*/  LDS R0, [UR8+0x18] ;  /* 0x00001808ff007984 */ /* 0x000e640008000800 */
[----:B-1----:R-:W-:-:S04]  /*50c0*/  LOP3.LUT R0, R0, UR4, RZ, 0xc0, !PT ;  /* 0x0000000400007c12 */ /* 0x002fc8000f8ec0ff */
[----:B------:R-:W-:-:S13]  /*50d0*/  ISETP.NE.AND P0, PT, R0, UR4, PT ;  /* 0x0000000400007c0c */ /* 0x000fda000bf05270 */
[----:B------:R-:W-:Y:S05]  /*50e0*/  @P0 BRA `(.L_x_106) ;  /* 0x00000000003c0947 */ /* 0x000fea0003800000 */
[----:B------:R-:W1:Y:S01]  /*50f0*/  S2R R2, SR_LANEID ;  /* 0x0000000000027919 */ /* 0x000e620000000000 */
[----:B------:R-:W-:-:S06]  /*5100*/  ULOP3.LUT UR5, URZ, UR5, URZ, 0x33, !UPT ;  /* 0x00000005ff057292 */ /* 0x000fcc000f8e33ff */
[----:B------:R-:W-:-:S04]  /*5110*/  IMAD.U32 R0, RZ, RZ, UR5 ;  /* 0x00000005ff007e24 */ /* 0x000fc8000f8e00ff */
[----:B------:R2:W4:Y:S02]  /*5120*/  REDUX UR7, R0 ;  /* 0x00000000000773c4 */ /* 0x0005240000000000 */
[----:B------:R1:W-:Y:S01]  /*5130*/  UTCATOMSWS.AND URZ, UR5 ;  /* 0x0000000500ff79e3 */ /* 0x0003e20008000000 */
[----:B--2---:R-:W-:Y:S01]  /*5140*/  LOP3.LUT R0, RZ, UR4, RZ, 0x33, !PT ;  /* 0x00000004ff007c12 */ /* 0x004fe2000f8e33ff */
[----:B------:R-:W-:Y:S02]  /*5150*/  VOTEU.ANY UR4, UPT, PT ;  /* 0x0000000000047886 */ /* 0x000fe400038e0100 */
[----:B------:R-:W-:Y:S02]  /*5160*/  UFLO.U32 UR4, UR4 ;  /* 0x00000004000472bd */ /* 0x000fe400080e0000 */
[----:B------:R-:W2:Y:S04]  /*5170*/  REDUX UR6, R0 ;  /* 0x00000000000673c4 */ /* 0x000ea80000000000 */
[----:B-1----:R-:W-:-:S02]  /*5180*/  ISETP.EQ.U32.AND P0, PT, R2, UR4, PT ;  /* 0x0000000402007c0c */ /* 0x002fc4000bf02070 */
[----:B----4-:R-:W-:-:S11]  /*5190*/  MOV R2, UR7 ;  /* 0x0000000700027c02 */ /* 0x010fd60008000f00 */
[----:B------:R1:W-:Y:S01]  /*51a0*/  @P0 ATOMS.AND RZ, [UR8+0x14], R2 ;  /* 0x00001402ffff098c */ /* 0x0003e2000a800008 */
[----:B--2---:R-:W-:-:S05]  /*51b0*/  IMAD.U32 R0, RZ, RZ, UR6 ;  /* 0x00000006ff007e24 */ /* 0x004fca000f8e00ff */
[----:B------:R1:W-:Y:S01]  /*51c0*/  @P0 ATOMS.AND RZ, [UR8+0x18], R0 ;  /* 0x00001800ffff098c */ /* 0x0003e2000a800008 */
[----:B------:R-:W-:Y:S05]  /*51d0*/  BRA `(.L_x_107) ;  /* 0x0000000000147947 */ /* 0x000fea0003800000 */
.L_x_106:
[----:B------:R-:W-:Y:S02]  /*51e0*/  MOV R2, 0x5200 ;  /* 0x0000520000027802 */ /* 0x000fe40000000f00 */
[----:B---3-5:R-:W-:Y:S05]  /*51f0*/  CALL.REL.NOINC `($__internal_0_$__cuda_sm10x_tcgen05_guardrail_trap_col_being_dealloced_not_returned_by_alloc) ;  /* 0x0000005c00e07944 */ /* 0x028fea0003c00000 */
[----:B------:R-:W-:Y:S05]  /*5200*/  BRA `(.L_x_107) ;  /* 0x0000000000087947 */ /* 0x000fea0003800000 */
.L_x_105:
[----:B------:R-:W-:Y:S02]  /*5210*/  MOV R2, 0x5230 ;  /* 0x0000523000027802 */ /* 0x000fe40000000f00 */
[----:B---3-5:R-:W-:Y:S05]  /*5220*/  CALL.REL.NOINC `($__internal_2_$__cuda_sm10x_tcgen05_guardrail_trap_unallocated_columns_being_dealloced) ;  /* 0x0000005c00ec7944 */ /* 0x028fea0003c00000 */
.L_x_107:
[----:B------:R-:W-:Y:S01]  /*5230*/  NOP ;  /* 0x0000000000007918 */ /* 0x000fe20000000000 */
[----:B------:R-:W-:Y:S05]  /*5240*/  EXIT ;  /* 0x000000000000794d */ /* 0x000fea0003800000 */
.L_x_78:
[----:B------:R-:W-:-:S09]  /*5250*/  UISETP.NE.OR UP0, UPT, UR25, 0x3, !UP3 ;  /* 0x000000031900788c */ /* 0x000fd2000df05670 */
[----:B------:R-:W-:Y:S05]  /*5260*/  BRA.U UP0, `(.L_x_108) ;  /* 0x0000001100b87547 */ /* 0x000fea000b800000 */
[----:B------:R-:W1:Y:S01]  /*5270*/  LDCU UR31, c[0x0][0x370] ;  /* 0x00006e00ff1f77ac */ /* 0x000e620008000800 */
[----:B------:R-:W2:Y:S01]  /*5280*/  LDC.64 R16, c[0x0][0x348] ;  /* 0x0000d200ff107b82 */ /* 0x000ea20000000a00 */
[----:B------:R-:W-:Y:S02]  /*5290*/  HFMA2 R13, -RZ, RZ, 0, 0 ;  /* 0x00000000ff0d7431 */ /* 0x000fe400000001ff */
[----:B------:R-:W-:Y:S01]  /*52a0*/  IMAD.MOV.U32 R15, RZ, RZ, 0x1 ;  /* 0x00000001ff0f7424 */ /* 0x000fe200078e00ff */
[----:B------:R-:W1:Y:S01]  /*52b0*/  LDCU.128 UR48, c[0x0][0xb10] ;  /* 0x00016200ff3077ac */ /* 0x000e620008000c00 */
[----:B------:R-:W-:Y:S01]  /*52c0*/  IMAD.MOV.U32 R14, RZ, RZ, RZ ;  /* 0x000000ffff0e7224 */ /* 0x000fe200078e00ff */
[----:B------:R-:W-:Y:S01]  /*52d0*/  MOV R7, 0x1000 ;  /* 0x0000100000077802 */ /* 0x000fe20000000f00 */
[----:B------:R-:W3:Y:S01]  /*52e0*/  LDCU UR30, c[0x0][0x374] ;  /* 0x00006e80ff1e77ac */ /* 0x000ee20008000800 */
[----:B------:R-:W4:Y:S01]  /*52f0*/  LDC.64 R2, c[0x0][0x888] ;  /* 0x00022200ff027b82 */ /* 0x000f220000000a00 */
[----:B------:R-:W3:Y:S01]  /*5300*/  LDCU UR15, c[0x0][0xb0c] ;  /* 0x00016180ff0f77ac */ /* 0x000ee20008000800 */
[----:B------:R-:W2:Y:S06]  /*5310*/  LDCU UR52, c[0x0][0xb20] ;  /* 0x00016400ff3477ac */ /* 0x000eac0008000800 */
[----:B------:R-:W4:Y:S01]  /*5320*/  LDC.64 R4, c[0x0][0x890] ;  /* 0x00022400ff047b82 */ /* 0x000f220000000a00 */
[----:B------:R-:W2:Y:S01]  /*5330*/  LDCU UR4, c[0x0][0xb30] ;  /* 0x00016600ff0477ac */ /* 0x000ea20008000800 */
[----:B------:R-:W-:Y:S01]  /*5340*/  UMOV UR21, 0x400 ;  /* 0x0000040000157882 */ /* 0x000fe20000000000 */
[----:B-1----:R-:W-:-:S02]  /*5350*/  UIMAD.WIDE.U32 UR6, UR31, UR48, URZ ;  /* 0x000000301f0672a5 */ /* 0x002fc4000f8e00ff */
[----:B---3--:R-:W-:Y:S02]  /*5360*/  UIMAD.WIDE.U32 UR8, UR30, UR51, URZ ;  /* 0x000000331e0872a5 */ /* 0x008fe4000f8e00ff */
[----:B------:R-:W-:Y:S02]  /*5370*/  ULEA UR21, UR47, UR21, 0x18 ;  /* 0x000000152f157291 */ /* 0x000fe4000f8ec0ff */
[----:B------:R-:W-:Y:S02]  /*5380*/  UPLOP3.LUT UP2, UPT, UPT, UPT, UPT, 0x40, 0x4 ;  /* 0x000000000004789c */ /* 0x000fe40003f4e870 */
[----:B------:R-:W-:Y:S01]  /*5390*/  UIADD3 UR37, UPT, UPT, UR21, 0x1b8, URZ ;  /* 0x000001b815257890 */ /* 0x000fe2000fffe0ff */
[----:B------:R-:W-:Y:S01]  /*53a0*/  UMOV UR6, UR7 ;  /* 0x0000000700067c82 */ /* 0x000fe20008000000 */
[----:B------:R-:W-:Y:S01]  /*53b0*/  UMOV UR38, UR9 ;  /* 0x0000000900267c82 */ /* 0x000fe20008000000 */
[----:B------:R-:W-:Y:S02]  /*53c0*/  UISETP.GE.AND UP0, UPT, UR45, 0x1, UPT ;  /* 0x000000012d00788c */ /* 0x000fe4000bf06270 */
[----:B------:R-:W-:Y:S01]  /*53d0*/  UISETP.NE.AND UP4, UPT, UR45, 0x1, UPT ;  /* 0x000000012d00788c */ /* 0x000fe2000bf85270 */
[----:B------:R-:W1:Y:S01]  /*53e0*/  LDCU.64 UR22, c[0x0][0xb28] ;  /* 0x00016500ff1677ac */ /* 0x000e620008000a00 */
[----:B------:R-:W-:-:S02]  /*53f0*/  UISETP.NE.AND UP6, UPT, UR15, 0x1, UPT ;  /* 0x000000010f00788c */ /* 0x000fc4000bfc5270 */
[----:B------:R-:W-:Y:S02]  /*5400*/  UISETP.NE.AND UP5, UPT, UR50, 0x1, UPT ;  /* 0x000000013200788c */ /* 0x000fe4000bfa5270 */
[----:B------:R-:W-:Y:S02]  /*5410*/  UIADD3 UR41, UPT, UPT, UR21, 0x1a0, URZ ;  /* 0x000001a015297890 */ /* 0x000fe4000fffe0ff */
[----:B------:R-:W-:Y:S02]  /*5420*/  UIADD3 UR33, UPT, UPT, UR21, 0x1a8, URZ ;  /* 0x000001a815217890 */ /* 0x000fe4000fffe0ff */
[----:B------:R-:W-:Y:S02]  /*5430*/  UIADD3 UR25, UPT, UPT, UR21, 0x1b0, URZ ;  /* 0x000001b015197890 */ /* 0x000fe4000fffe0ff */
[----:B------:R-:W-:Y:S02]  /*5440*/  UPRMT UR37, UR47, 0x654, UR37 ;  /* 0x000006542f257896 */ /* 0x000fe40008000025 */
[----:B------:R-:W-:-:S02]  /*5450*/  USHF.R.U32.HI UR39, URZ, UR49, UR6 ;  /* 0x00000031ff277299 */ /* 0x000fc40008011606 */
[----:B--2---:R-:W-:Y:S02]  /*5460*/  USHF.R.U32.HI UR38, URZ, UR52, UR38 ;  /* 0x00000034ff267299 */ /* 0x004fe40008011626 */
[----:B------:R-:W-:-:S11]  /*5470*/  UISETP.NE.AND UP3, UPT, UR4, 0x1, UPT ;  /* 0x000000010400788c */ /* 0x000fd6000bf65270 */
.L_x_119:
[C---:B------:R-:W-:Y:S02]  /*5480*/  LEA R12, R14.reuse, UR21, 0x3 ;  /* 0x000000150e0c7c11 */ /* 0x040fe4000f8e18ff */
[----:B------:R-:W-:Y:S02]  /*5490*/  SHF.L.U32 R0, R13, 0x1f, RZ ;  /* 0x0000001f0d007819 */ /* 0x000fe400000006ff */
[----:B------:R-:W-:Y:S02]  /*54a0*/  LEA R8, R14, UR21, 0x4 ;  /* 0x000000150e087c11 */ /* 0x000fe4000f8e20ff */
[----:B--2---:R-:W2:Y:S02]  /*54b0*/  SYNCS.PHASECHK.TRANS64.TRYWAIT P0, [R12+URZ+0x1f0], R0 ;  /* 0x0001f0000c0075a7 */ /* 0x004ea400080011ff */
[----:B--2---:R-:W-:Y:S05]  /*54c0*/  @!P0 BRA `(.L_x_109) ;  /* 0x0000005400dc8947 */ /* 0x004fea0003800000 */
.L_x_246:
[----:B------:R-:W3:Y:S01]  /*54d0*/  LDS.128 R8, [R8+0x280] ;  /* 0x0002800008087984 */ /* 0x000ee20000000c00 */
[----:B------:R-:W-:Y:S01]  /*54e0*/  UISETP.GE.AND UP0, UPT, UR45, 0x1, UPT ;  /* 0x000000012d00788c */ /* 0x000fe2000bf06270 */
[----:B------:R-:W-:Y:S01]  /*54f0*/  @!PT LDS RZ, [RZ] ;  /* 0x00000000fffff984 */ /* 0x000fe20000000800 */
[----:B------:R-:W-:Y:S01]  /*5500*/  @!PT LDS RZ, [RZ] ;  /* 0x00000000fffff984 */ /* 0x000fe20000000800 */
[----:B------:R-:W-:Y:S01]  /*5510*/  @!PT LDS RZ, [RZ] ;  /* 0x00000000fffff984 */ /* 0x000fe20000000800 */
[----:B------:R-:W-:Y:S01]  /*5520*/  @!PT LDS RZ, [RZ] ;  /* 0x00000000fffff984 */ /* 0x000fe20000000800 */
[----:B------:R1:W-:Y:S06]  /*5530*/  MEMBAR.ALL.CTA ;  /* 0x0000000000007992 */ /* 0x0003ec0000008000 */
[----:B-1----:R-:W1:Y:S01]  /*5540*/  FENCE.VIEW.ASYNC.S ;  /* 0x00000000000073c6 */ /* 0x002e620000000000 */
[----:B---3--:R-:W-:Y:S11]  /*5550*/  LOP3.LUT P0, RZ, R10, 0x1, RZ, 0xc0, !PT ;  /* 0x000000010aff7812 */ /* 0x008ff6000780c0ff */
[----:B------:R-:W-:Y:S02]  /*5560*/  @!UPT UIADD3 URZ, UPT, UPT, URZ, URZ, URZ ;  /* 0x000000fffffff290 */ /* 0x000fe4000fffe0ff */
[----:B-1----:R-:W-:Y:S01]  /*5570*/  VOTEU.ANY UP1, P0 ;  /* 0x0000000000ff7886 */ /* 0x002fe20000020100 */
[----:B------:R-:W-:Y:S11]  /*5580*/  PLOP3.LUT P0, PT, PT, PT, UP1, 0x80, 0x8 ;  /* 0x000000000008781c */ /* 0x000ff60003f0f018 */
[----:B------:R-:W-:Y:S02]  /*5590*/  @!UPT UIADD3 URZ, UPT, UPT, URZ, URZ, URZ ;  /* 0x000000fffffff290 */ /* 0x000fe4000fffe0ff */
[----:B--2---:R-:W-:Y:S02]  /*55a0*/  @P0 SHF.R.U32.HI R0, RZ, 0x10, R9 ;  /* 0x00000010ff000819 */ /* 0x004fe40000011609 */
[----:B------:R-:W-:Y:S02]  /*55b0*/  @P0 MOV R6, R8 ;  /* 0x0000000800060202 */ /* 0x000fe40000000f00 */
[----:B------:R-:W-:Y:S01]  /*55c0*/  @P0 R2UR UR4, R0 ;  /* 0x00000000000402ca */ /* 0x000fe200000e0000 */
[----:B------:R-:W-:Y:S01]  /*55d0*/  VIADD R0, R12, 0x200 ;  /* 0x000002000c007836 */ /* 0x000fe20000000000 */
[----:B------:R-:W-:Y:S02]  /*55e0*/  @P0 LOP3.LUT R8, R9, 0xffff, RZ, 0xc0, !PT ;  /* 0x0000ffff09080812 */ /* 0x000fe400078ec0ff */
[----:B------:R-:W-:Y:S02]  /*55f0*/  @P0 R2UR UR6, R6 ;  /* 0x00000000060602ca */ /* 0x000fe400000e0000 */
[----:B------:R-:W-:Y:S02]  /*5600*/  PRMT R0, RZ, 0x654, R0 ;  /* 0x00000654ff007816 */ /* 0x000fe40000000000 */
[----:B------:R-:W-:Y:S02]  /*5610*/  @P0 R2UR UR5, R8 ;  /* 0x00000000080502ca */ /* 0x000fe400000e0000 */
[----:B------:R1:W-:Y:S03]  /*5620*/  SYNCS.ARRIVE.TRANS64.RED.A1T0 RZ, [R0+URZ], RZ ;  /* 0x000000ff00ff79a7 */ /* 0x0003e600081004ff */
[----:B------:R-:W-:Y:S04]  /*5630*/  @UP1 UMOV UR29, UR4 ;  /* 0x00000004001d1c82 */ /* 0x000fe80008000000 */
[----:B------:R-:W-:Y:S04]  /*5640*/  @UP1 UMOV UR14, UR6 ;  /* 0x00000006000e1c82 */ /* 0x000fe80008000000 */
[----:B------:R-:W-:Y:S01]  /*5650*/  @UP1 UMOV UR13, UR5 ;  /* 0x00000005000d1c82 */ /* 0x000fe20008000000 */
[----:B------:R-:W-:Y:S05]  /*5660*/  BRA.U !UP0, `(.L_x_110) ;  /* 0x0000000108a47547 */ /* 0x000fea000b800000 */
[----:B------:R-:W-:Y:S02]  /*5670*/  UIMAD.WIDE.U32 UR16, UR13, UR51, URZ ;  /* 0x000000330d1072a5 */ /* 0x000fe4000f8e00ff */
[----:B------:R-:W-:Y:S02]  /*5680*/  UIMAD.WIDE.U32 UR18, UR14, UR48, URZ ;  /* 0x000000300e1272a5 */ /* 0x000fe4000f8e00ff */
[----:B------:R-:W-:Y:S02]  /*5690*/  USEL UR4, UR30, UR38, !UP5 ;  /* 0x000000261e047287 */ /* 0x000fe4000e800000 */
[----:B------:R-:W-:Y:S02]  /*56a0*/  USEL UR7, UR31, UR39, !UP6 ;  /* 0x000000271f077287 */ /* 0x000fe4000f000000 */
[----:B------:R-:W-:Y:S02]  /*56b0*/  UIMAD.WIDE.U32 UR8, UR4, UR22, URZ ;  /* 0x00000016040872a5 */ /* 0x000fe4000f8e00ff */
[----:B------:R-:W-:Y:S01]  /*56c0*/  UIMAD.WIDE.U32 UR10, UR7, UR22, URZ ;  /* 0x00000016070a72a5 */ /* 0x000fe2000f8e00ff */
[----:B------:R-:W-:Y:S02]  /*56d0*/  UMOV UR5, UR17 ;  /* 0x0000001100057c82 */ /* 0x000fe40008000000 */
[----:B------:R-:W-:Y:S03]  /*56e0*/  USHF.R.U32.HI UR6, URZ, UR52, UR5 ;  /* 0x00000034ff067299 */ /* 0x000fe60008011605 */
[----:B------:R-:W-:Y:S01]  /*56f0*/  UMOV UR5, UR19 ;  /* 0x0000001300057c82 */ /* 0x000fe20008000000 */
[----:B------:R-:W-:Y:S02]  /*5700*/  USEL UR6, UR13, UR6, !UP5 ;  /* 0x000000060d067287 */ /* 0x000fe4000e800000 */
[----:B------:R-:W-:Y:S03]  /*5710*/  USHF.R.U32.HI UR12, URZ, UR49, UR5 ;  /* 0x00000031ff0c7299 */ /* 0x000fe60008011605 */
[----:B------:R-:W-:Y:S02]  /*5720*/  UMOV UR5, UR9 ;  /* 0x0000000900057c82 */ /* 0x000fe40008000000 */
[----:B------:R-:W-:Y:S03]  /*5730*/  @UP4 USHF.R.U32.HI UR4, URZ, UR23, UR5 ;  /* 0x00000017ff044299 */ /* 0x000fe60008011605 */
[----:B------:R-:W-:Y:S01]  /*5740*/  UMOV UR5, UR11 ;  /* 0x0000000b00057c82 */ /* 0x000fe20008000000 */
[----:B------:R-:W-:Y:S02]  /*5750*/  UIMAD UR4, UR45, UR4, URZ ;  /* 0x000000042d0472a4 */ /* 0x000fe4000f8e02ff */
[----:B------:R-:W-:Y:S02]  /*5760*/  @UP4 USHF.R.U32.HI UR7, URZ, UR23, UR5 ;  /* 0x00000017ff074299 */ /* 0x000fe40008011605 */
[----:B------:R-:W-:Y:S02]  /*5770*/  UIMAD.WIDE.U32 UR10, UR6, UR22, URZ ;  /* 0x00000016060a72a5 */ /* 0x000fe4000f8e00ff */
[----:B------:R-:W-:Y:S02]  /*5780*/  USEL UR5, UR14, UR12, !UP6 ;  /* 0x0000000c0e057287 */ /* 0x000fe4000f000000 */
[----:B------:R-:W-:Y:S02]  /*5790*/  UIMAD UR8, UR45, UR7, URZ ;  /* 0x000000072d0872a4 */ /* 0x000fe4000f8e02ff */
[----:B------:R-:W-:Y:S03]  /*57a0*/  UISETP.GE.AND UP0, UPT, UR6, UR4, UPT ;  /* 0x000000040600728c */ /* 0x000fe6000bf06270 */
[----:B------:R-:W-:Y:S01]  /*57b0*/  UMOV UR4, UR11 ;  /* 0x0000000b00047c82 */ /* 0x000fe20008000000 */
[----:B------:R-:W-:Y:S02]  /*57c0*/  UISETP.GE.OR UP0, UPT, UR5, UR8, UP0 ;  /* 0x000000080500728c */ /* 0x000fe40008706670 */
[----:B------:R-:W-:Y:S02]  /*57d0*/  USHF.R.U32.HI UR4, URZ, UR23, UR4 ;  /* 0x00000017ff047299 */ /* 0x000fe40008011604 */
[----:B------:R-:W-:Y:S02]  /*57e0*/  UIMAD.WIDE.U32 UR8, UR5, UR22, URZ ;  /* 0x00000016050872a5 */ /* 0x000fe4000f8e00ff */
[----:B------:R-:W-:Y:S04]  /*57f0*/  USEL UR10, UR6, UR4, !UP4 ;  /* 0x00000004060a7287 */ /* 0x000fe8000e000000 */
[----:B------:R-:W-:Y:S01]  /*5800*/  UIADD3 UR11, UPT, UPT, -UR10, URZ, URZ ;  /* 0x000000ff0a0b7290 */ /* 0x000fe2000fffe1ff */
[----:B------:R-:W-:Y:S02]  /*5810*/  @!UP0 UMOV UR4, UR9 ;  /* 0x0000000900048c82 */ /* 0x000fe40008000000 */
[----:B------:R-:W-:Y:S02]  /*5820*/  @!UP0 USHF.R.U32.HI UR4, URZ, UR23, UR4 ;  /* 0x00000017ff048299 */ /* 0x000fe40008011604 */
[----:B------:R-:W-:Y:S02]  /*5830*/  UIMAD UR8, UR45, UR11, UR6 ;  /* 0x0000000b2d0872a4 */ /* 0x000fe4000f8e0206 */
[----:B------:R-:W-:Y:S04]  /*5840*/  @!UP0 USEL UR4, UR5, UR4, !UP4 ;  /* 0x0000000405048287 */ /* 0x000fe8000e000000 */
[----:B------:R-:W-:Y:S02]  /*5850*/  @!UP0 UIMAD UR7, UR7, UR8, UR4 ;  /* 0x00000008070782a4 */ /* 0x000fe4000f8e0204 */
[----:B------:R-:W-:Y:S02]  /*5860*/  @!UP0 UIADD3 UR9, UPT, UPT, UR10, -UR4, URZ ;  /* 0x800000040a098290 */ /* 0x000fe4000fffe0ff */
[----:B------:R-:W-:Y:S02]  /*5870*/  UIADD3 UR8, UPT, UPT, -UR6, URZ, URZ ;  /* 0x000000ff06087290 */ /* 0x000fe4000fffe1ff */
[----:B------:R-:W-:Y:S02]  /*5880*/  UIADD3 UR4, UPT, UPT, -UR5, URZ, URZ ;  /* 0x000000ff05047290 */ /* 0x000fe4000fffe1ff */
[----:B------:R-:W-:Y:S03]  /*5890*/  @!UP0 UIMAD UR6, UR9, UR45, UR5 ;  /* 0x0000002d090682a4 */ /* 0x000fe6000f8e0205 */
[----:B------:R-:W-:Y:S01]  /*58a0*/  @!UP0 UMOV UR5, UR7 ;  /* 0x0000000700058c82 */ /* 0x000fe20008000000 */
[----:B------:R-:W-:Y:S02]  /*58b0*/  UIMAD UR7, UR15, UR4, UR14 ;  /* 0x000000040f0772a4 */ /* 0x000fe4000f8e020e */
[----:B------:R-:W-:Y:S02]  /*58c0*/  UIMAD UR4, UR50, UR8, UR13 ;  /* 0x00000008320472a4 */ /* 0x000fe4000f8e020d */
[----:B------:R-:W-:Y:S02]  /*58d0*/  UIMAD UR14, UR5, UR15, UR7 ;  /* 0x0000000f050e72a4 */ /* 0x000fe4000f8e0207 */
[----:B------:R-:W-:Y:S11]  /*58e0*/  UIMAD UR13, UR6, UR50, UR4 ;  /* 0x00000032060d72a4 */ /* 0x000ff6000f8e0204 */
[----:B------:R-:W-:Y:S01]  /*58f0*/  @!UPT UIADD3 URZ, UPT, UPT, URZ, URZ, URZ ;  /* 0x000000fffffff290 */ /* 0x000fe2000fffe0ff */
.L_x_110:
[----:B------:R-:W2:Y:S01]  /*5900*/  @!UP3 LDCU.128 UR8, c[0x0][0xb10] ;  /* 0x00016200ff08b7ac */ /* 0x000ea20008000c00 */
[C---:B----4-:R-:W-:Y:S02]  /*5910*/  ISETP.NE.U32.AND P1, PT, R4.reuse, RZ, PT ;  /* 0x000000ff0400720c */ /* 0x050fe40003f25070 */
[----:B------:R-:W-:Y:S02]  /*5920*/  ISETP.NE.U32.AND P0, PT, R4, RZ, PT ;  /* 0x000000ff0400720c */ /* 0x000fe40003f05070 */
[C---:B------:R-:W-:Y:S02]  /*5930*/  ISETP.NE.AND.EX P1, PT, R5.reuse, RZ, PT, P1 ;  /* 0x000000ff0500720c */ /* 0x040fe40003f25310 */
[----:B------:R-:W-:Y:S01]  /*5940*/  ISETP.NE.AND.EX P0, PT, R5, RZ, PT, P0 ;  /* 0x000000ff0500720c */ /* 0x000fe20003f05300 */
[----:B------:R-:W3:Y:S01]  /*5950*/  @!UP3 LDCU UR5, c[0x0][0xb0c] ;  /* 0x00016180ff05b7ac */ /* 0x000ee20008000800 */
[----:B------:R-:W-:Y:S01]  /*5960*/  SHF.L.U32 R9, R15, 0x1f, RZ ;  /* 0x0000001f0f097819 */ /* 0x000fe200000006ff */
[----:B------:R-:W-:Y:S02]  /*5970*/  USHF.L.U32 UR42, UR24, 0x7, URZ ;  /* 0x00000007182a7899 */ /* 0x000fe400080006ff */
[----:B------:R-:W-:Y:S02]  /*5980*/  USHF.L.U32 UR43, UR20, 0x6, URZ ;  /* 0x00000006142b7899 */ /* 0x000fe400080006ff */
[----:B--2---:R-:W-:Y:S07]  /*5990*/  UIMAD.WIDE.U32 UR6, UR14, UR8, URZ ;  /* 0x000000080e0672a5 */ /* 0x004fee000f8e00ff */
[----:B------:R-:W-:Y:S01]  /*59a0*/  @!UP3 UMOV UR4, UR7 ;  /* 0x000000070004bc82 */ /* 0x000fe20008000000 */
[----:B---3--:R-:W-:Y:S02]  /*59b0*/  @!UP3 UISETP.NE.AND UP0, UPT, UR5, 0x1, UPT ;  /* 0x000000010500b88c */ /* 0x008fe4000bf05270 */
[----:B------:R-:W-:Y:S02]  /*59c0*/  @!UP3 USHF.R.U32.HI UR4, URZ, UR9, UR4 ;  /* 0x00000009ff04b299 */ /* 0x000fe40008011604 */
[----:B------:R-:W-:Y:S02]  /*59d0*/  UIMAD.WIDE.U32 UR6, UR13, UR11, URZ ;  /* 0x0000000b0d0672a5 */ /* 0x000fe4000f8e00ff */
[----:B------:R-:W-:Y:S02]  /*59e0*/  @!UP3 USEL UR8, UR14, UR4, !UP0 ;  /* 0x000000040e08b287 */ /* 0x000fe4000c000000 */
[----:B------:R-:W-:Y:S03]  /*59f0*/  @!UP3 UISETP.NE.AND UP0, UPT, UR10, 0x1, UPT ;  /* 0x000000010a00b88c */ /* 0x000fe6000bf05270 */
[----:B------:R-:W-:Y:S02]  /*5a00*/  @!UP3 UMOV UR6, UR7 ;  /* 0x000000070006bc82 */ /* 0x000fe40008000000 */
[----:B------:R-:W2:Y:S02]  /*5a10*/  @!UP3 LDCU UR4, c[0x0][0xb20] ;  /* 0x00016400ff04b7ac */ /* 0x000ea40008000800 */
[----:B--2---:R-:W-:Y:S04]  /*5a20*/  @!UP3 USHF.R.U32.HI UR6, URZ, UR4, UR6 ;  /* 0x00000004ff06b299 */ /* 0x004fe80008011606 */
[----:B------:R-:W-:Y:S04]  /*5a30*/  @!UP3 USEL UR6, UR13, UR6, !UP0 ;  /* 0x000000060d06b287 */ /* 0x000fe8000c000000 */
[----:B------:R-:W-:Y:S02]  /*5a40*/  @!UP3 UIADD3 UR4, UPT, UPT, -UR8, UR6, URZ ;  /* 0x000000060804b290 */ /* 0x000fe4000fffe1ff */
[----:B------:R-:W-:Y:S02]  /*5a50*/  @!UP3 UIADD3 UR6, UPT, UPT, UR8, -UR6, URZ ;  /* 0x800000060806b290 */ /* 0x000fe4000fffe0ff */
[----:B------:R-:W-:Y:S02]  /*5a60*/  @!UP3 UIMAD UR14, UR4, UR5, UR14 ;  /* 0x00000005040eb2a4 */ /* 0x000fe4000f8e020e */
[----:B------:R-:W-:Y:S01]  /*5a70*/  @!UP3 UIMAD UR13, UR6, UR10, UR13 ;  /* 0x0000000a060db2a4 */ /* 0x000fe2000f8e020d */
[----:B------:R-:W-:Y:S11]  /*5a80*/  BRA.U UP2, `(.L_x_111) ;  /* 0x0000000102107547 */ /* 0x000ff6000b800000 */
[----:B------:R-:W-:Y:S04]  /*5a90*/  MOV R6, UR46 ;  /* 0x0000002e00067c02 */ /* 0x000fe80008000f00 */
[----:B------:R-:W-:Y:S04]  /*5aa0*/  SHF.L.U32 R6, R6, 0x1f, RZ ;  /* 0x0000001f06067819 */ /* 0x000fe800000006ff */
[----:B------:R-:W2:Y:S02]  /*5ab0*/  SYNCS.PHASECHK.TRANS64.TRYWAIT P2, [UR21+0x1e8], R6 ;  /* 0x0001e806ff0075a7 */ /* 0x000ea40008041115 */
[----:B--2---:R-:W-:Y:S05]  /*5ac0*/  @!P2 BRA `(.L_x_112) ;  /* 0x000000500070a947 */ /* 0x004fea0003800000 */
.L_x_111:
[----:B------:R-:W-:Y:S05]  /*5ad0*/  @!P1 BRA `(.L_x_113) ;  /* 0x0000000000309947 */ /* 0x000fea0003800000 */
[----:B------:R-:W-:Y:S01]  /*5ae0*/  ISETP.NE.U32.AND P1, PT, R2, RZ, PT ;  /* 0x000000ff0200720c */ /* 0x000fe20003f25070 */
[----:B------:R-:W2:Y:S01]  /*5af0*/  LDCU.64 UR4, c[0x0][0x358] ;  /* 0x00006b00ff0477ac */ /* 0x000ea20008000a00 */
[----:B------:R-:W-:Y:S02]  /*5b00*/  IMAD.MOV.U32 R46, RZ, RZ, 0x1 ;  /* 0x00000001ff2e7424 */ /* 0x000fe400078e00ff */
[----:B------:R-:W-:Y:S11]  /*5b10*/  ISETP.NE.AND.EX P1, PT, R3, RZ, PT, P1 ;  /* 0x000000ff0300720c */ /* 0x000ff60003f25310 */
[----:B------:R-:W-:Y:S02]  /*5b20*/  @!UPT UIADD3 URZ, UPT, UPT, URZ, URZ, URZ ;  /* 0x000000fffffff290 */ /* 0x000fe4000fffe0ff */
[----:B------:R-:W3:Y:S01]  /*5b30*/  @P1 LDC.64 R10, c[0x0][0x888] ;  /* 0x00022200ff0a1b82 */ /* 0x000ee20000000a00 */
[----:B-1----:R-:W-:Y:S04]  /*5b40*/  @P1 IMAD R0, R4, UR36, RZ ;  /* 0x0000002404001c24 */ /* 0x002fe8000f8e02ff */
[----:B---3--:R-:W-:Y:S04]  /*5b50*/  @P1 IMAD.WIDE R10, R0, 0x4, R10 ;  /* 0x00000004000a1825 */ /* 0x008fe800078e020a */
[----:B------:R-:W-:Y:S01]  /*5b60*/  HFMA2 R0, -RZ, RZ, 0, 5.9604644775390625e-08 ;  /* 0x00000001ff007431 */ /* 0x000fe200000001ff */
[----:B--2--5:R2:W5:Y:S04]  /*5b70*/  @P1 LDG.E R27, desc[UR4][R10.64] ;  /* 0x000000040a1b1981 */ /* 0x024568000c1e1900 */
[----:B------:R-:W-:Y:S01]  /*5b80*/  @!P1 PRMT R46, R0, 0x7610, R46 ;  /* 0x00007610002e9816 */ /* 0x000fe2000000002e */
[----:B--2---:R-:W3:Y:S06]  /*5b90*/  @!P1 LDC R27, c[0x0][0x880] ;  /* 0x00022000ff1b9b82 */ /* 0x004eec0000000800 */
.L_x_113:
[----:B---3-5:R-:W-:Y:S01]  /*5ba0*/  @!P0 FSETP.EQ.AND P1, PT, R27, RZ, PT ;  /* 0x000000ff1b00820b */ /* 0x028fe20003f22000 */
[----:B------:R-:W-:Y:S01]  /*5bb0*/  @!UPT UIADD3 URZ, UPT, UPT, URZ, URZ, URZ ;  /* 0x000000fffffff290 */ /* 0x000fe2000fffe0ff */
[----:B------:R-:W-:Y:S11]  /*5bc0*/  @!P0 BRA `(.L_x_114) ;  /* 0x0000000000188947 */ /* 0x000ff60003800000 */
[----:B------:R-:W-:Y:S02]  /*5bd0*/  LOP3.LUT P0, RZ, R46, 0xff, RZ, 0xc0, !PT ;  /* 0x000000ff2eff7812 */ /* 0x000fe4000780c0ff */
[----:B------:R-:W-:Y:S04]  /*5be0*/  ISETP.NE.U32.AND P1, PT, R2, RZ, PT ;  /* 0x000000ff0200720c */ /* 0x000fe80003f25070 */
[----:B------:R-:W-:Y:S04]  /*5bf0*/  ISETP.NE.AND.EX P1, PT, R3, RZ, PT, P1 ;  /* 0x000000ff0300720c */ /* 0x000fe80003f25310 */
[----:B------:R-:W-:Y:S03]  /*5c00*/  PLOP3.LUT P1, PT, P1, PT, PT, 0x8, 0x80 ;  /* 0x000000000080781c */ /* 0x000fe60000f2e170 */
[----:B------:R-:W-:Y:S11]  /*5c10*/  @P0 FSETP.EQ.AND P1, PT, R27, RZ, PT ;  /* 0x000000ff1b00020b */ /* 0x000ff60003f22000 */
[----:B------:R-:W-:Y:S02]  /*5c20*/  @!UPT UIADD3 URZ, UPT, UPT, URZ, URZ, URZ ;  /* 0x000000fffffff290 */ /* 0x000fe4000fffe0ff */
.L_x_114:
[----:B------:R-:W2:Y:S01]  /*5c30*/  SYNCS.PHASECHK.TRANS64.TRYWAIT P2, [UR21+0x1c0], R9 ;  /* 0x0001c009ff0075a7 */ /* 0x000ea20008041115 */
[----:B------:R-:W-:Y:S04]  /*5c40*/  ELECT P0, URZ, PT ;  /* 0x0000000000ff782f */ /* 0x000fe80003800000 */
[----:B------:R-:W-:Y:S11]  /*5c50*/  PLOP3.LUT P1, PT, P1, P0, PT, 0xf2, 0x2f ;  /* 0x00000000002f781c */ /* 0x000ff60000f21e72 */
[----:B------:R-:W-:Y:S02]  /*5c60*/  @!UPT UIADD3 URZ, UPT, UPT, URZ, URZ, URZ ;  /* 0x000000fffffff290 */ /* 0x000fe4000fffe0ff */
[----:B------:R-:W-:Y:S05]  /*5c70*/  @!P1 IADD3 R8, P0, PT, R16, 0x580, RZ ;  /* 0x0000058010089810 */ /* 0x000fea0007f1e0ff */
[----:B-1----:R-:W-:Y:S01]  /*5c80*/  @!P1 IMAD.X R6, RZ, RZ, R17, P0 ;  /* 0x000000ffff069224 */ /* 0x002fe200000e0611 */
[----:B--2---:R-:W-:Y:S07]  /*5c90*/  @!P2 BRA `(.L_x_115) ;  /* 0x000000500014a947 */ /* 0x004fee0003800000 */
.L_x_249:
[----:B------:R-:W-:Y:S01]  /*5ca0*/  @!P1 R2UR UR5, R8 ;  /* 0x00000000080592ca */ /* 0x000fe200000e0000 */
[----:B------:R-:W-:Y:S01]  /*5cb0*/  VOTEU.ALL UP0, P1 ;  /* 0x0000000000ff7886 */ /* 0x000fe20000800000 */
[----:B------:R-:W-:Y:S01]  /*5cc0*/  @!P1 R2UR UR4, R6 ;  /* 0x00000000060492ca */ /* 0x000fe200000e0000 */
[----:B------:R-:W-:Y:S01]  /*5cd0*/  UMOV UR16, 0x0 ;  /* 0x0000000000107882 */ /* 0x000fe20000000000 */
[----:B------:R-:W-:Y:S01]  /*5ce0*/  UMOV UR17, 0x10000000 ;  /* 0x1000000000117882 */ /* 0x000fe20000000000 */
[----:B------:R-:W-:Y:S01]  /*5cf0*/  UMOV UR44, UR36 ;  /* 0x00000024002c7c82 */ /* 0x000fe20008000000 */
[----:B------:R-:W-:Y:S01]  /*5d00*/  @!UP0 UIADD3 UR40, UPT, UPT, UR21, 0x300, URZ ;  /* 0x0000030015288890 */ /* 0x000fe2000fffe0ff */
[----:B-1----:R-:W-:Y:S01]  /*5d10*/  @!P1 IMAD.MOV.U32 R0, RZ, RZ, 0x1000 ;  /* 0x00001000ff009424 */ /* 0x002fe200078e00ff */
[----:B------:R-:W-:Y:S01]  /*5d20*/  @!UP0 UIADD3 UR10, UPT, UPT, UR42, 0x40, URZ ;  /* 0x000000402a0a8890 */ /* 0x000fe2000fffe0ff */
[----:B------:R-:W-:Y:S01]  /*5d30*/  @!P1 IADD3 R8, P0, PT, R16, 0x580, RZ ;  /* 0x0000058010089810 */ /* 0x000fe20007f1e0ff */
[----:B------:R-:W-:Y:S01]  /*5d40*/  @!UP0 UIADD3 UR8, UPT, UPT, UR21, 0xb00, URZ ;  /* 0x00000b0015088890 */ /* 0x000fe2000fffe0ff */
[----:B------:R-:W-:Y:S02]  /*5d50*/  VOTEU.ALL UP0, P1 ;  /* 0x0000000000ff7886 */ /* 0x000fe40000800000 */
[----:B------:R-:W-:Y:S01]  /*5d60*/  IMAD.U32 R10, RZ, RZ, UR5 ;  /* 0x00000005ff0a7e24 */ /* 0x000fe2000f8e00ff */
[----:B------:R-:W-:Y:S01]  /*5d70*/  UMOV UR9, UR41 ;  /* 0x0000002900097c82 */ /* 0x000fe20008000000 */
[----:B------:R-:W-:Y:S01]  /*5d80*/  IMAD.U32 R11, RZ, RZ, UR4 ;  /* 0x00000004ff0b7e24 */ /* 0x000fe2000f8e00ff */
[----:B------:R-:W-:Y:S01]  /*5d90*/  UMOV UR11, UR43 ;  /* 0x0000002b000b7c82 */ /* 0x000fe20008000000 */
[----:B------:R-:W-:Y:S01]  /*5da0*/  UMOV UR12, UR36 ;  /* 0x00000024000c7c82 */ /* 0x000fe20008000000 */
[----:B------:R-:W-:Y:S01]  /*5db0*/  @!P1 R2UR UR4, R10 ;  /* 0x000000000a0492ca */ /* 0x000fe200000e0000 */
[----:B------:R-:W-:Y:S01]  /*5dc0*/  UPRMT UR6, UR47, 0x654, UR41 ;  /* 0x000006542f067896 */ /* 0x000fe20008000029 */
[----:B------:R-:W-:Y:S01]  /*5dd0*/  @!P1 R2UR UR5, R11 ;  /* 0x000000000b0592ca */ /* 0x000fe200000e0000 */
[----:B------:R-:W-:Y:S11]  /*5de0*/  @!P1 IMAD.X R6, RZ, RZ, R17, P0 ;  /* 0x000000ffff069224 */ /* 0x000ff600000e0611 */
[----:B------:R-:W-:Y:S01]  /*5df0*/  @!UPT UIADD3 URZ, UPT, UPT, URZ, URZ, URZ ;  /* 0x000000fffffff290 */ /* 0x000fe2000fffe0ff */
[----:B------:R1:W-:Y:S01]  /*5e00*/  @!UP0 UTMALDG.3D [UR40], [UR4], desc[UR16] ;  /* 0x00001028040085b4 */ /* 0x0003e20008011000 */
[----:B------:R-:W-:Y:S05]  /*5e10*/  VOTEU.ALL UP0, P1 ;  /* 0x0000000000ff7886 */ /* 0x000fea0000800000 */
[----:B------:R1:W-:Y:S01]  /*5e20*/  @!UP0 UTMALDG.3D [UR8], [UR4], desc[UR16] ;  /* 0x00001008040085b4 */ /* 0x0003e20008011000 */
[----:B------:R1:W-:Y:S01]  /*5e30*/  @!P1 SYNCS.ARRIVE.TRANS64.RED.A0TR RZ, [UR21+0x1a0], R0 ;  /* 0x0001a000ffff99a7 */ /* 0x0003e20008300415 */
[----:B------:R-:W-:Y:S01]  /*5e40*/  SYNCS.ARRIVE.TRANS64.RED.A1T0 RZ, [UR6], RZ ;  /* 0x000000ffffff79a7 */ /* 0x000fe20008100406 */
[----:B------:R-:W2:Y:S02]  /*5e50*/  SYNCS.PHASECHK.TRANS64.TRYWAIT P2, [UR21+0x1c8], R9 ;  /* 0x0001c809ff0075a7 */ /* 0x000ea40008041115 */
[----:B-12---:R-:W-:Y:S05]  /*5e60*/  @!P2 BRA `(.L_x_116) ;  /* 0x0000004c00b8a947 */ /* 0x006fea0003800000 */
.L_x_251:
        /* <DEDUP_REMOVED lines=10> */
[----:B------:R-:W-:Y:S02]  /*5f10*/  @!UP0 UIADD3 UR10, UPT, UPT, UR42, 0x50, URZ ;  /* 0x000000502a0a8890 */ /* 0x000fe4000fffe0ff */
[----:B------:R-:W-:Y:S01]  /*5f20*/  @!UP0 UIADD3 UR8, UPT, UPT, UR21, 0x1b00, URZ ;  /* 0x00001b0015088890 */ /* 0x000fe2000fffe0ff */
[----:B------:R-:W-:Y:S01]  /*5f30*/  IMAD.U32 R10, RZ, RZ, UR5 ;  /* 0x00000005ff0a7e24 */ /* 0x000fe2000f8e00ff */
[----:B------:R-:W-:Y:S01]  /*5f40*/  VOTEU.ALL UP0, P1 ;  /* 0x0000000000ff7886 */ /* 0x000fe20000800000 */
[----:B------:R-:W-:Y:S01]  /*5f50*/  IMAD.U32 R11, RZ, RZ, UR4 ;  /* 0x00000004ff0b7e24 */ /* 0x000fe2000f8e00ff */
[----:B------:R-:W-:Y:S01]  /*5f60*/  UMOV UR9, UR33 ;  /* 0x0000002100097c82 */ /* 0x000fe20008000000 */
[----:B------:R-:W-:Y:S01]  /*5f70*/  UMOV UR11, UR43 ;  /* 0x0000002b000b7c82 */ /* 0x000fe20008000000 */
[----:B------:R-:W-:Y:S01]  /*5f80*/  @!P1 R2UR UR4, R10 ;  /* 0x000000000a0492ca */ /* 0x000fe200000e0000 */
[----:B------:R-:W-:Y:S01]  /*5f90*/  UMOV UR12, UR36 ;  /* 0x00000024000c7c82 */ /* 0x000fe20008000000 */
[----:B------:R-:W-:Y:S01]  /*5fa0*/  @!P1 R2UR UR5, R11 ;  /* 0x000000000b0592ca */ /* 0x000fe200000e0000 */
[----:B------:R-:W-:Y:S01]  /*5fb0*/  UPRMT UR6, UR47, 0x654, UR33 ;  /* 0x000006542f067896 */ /* 0x000fe20008000021 */
[----:B------:R-:W-:Y:S11]  /*5fc0*/  @!P1 IMAD.X R6, RZ, RZ, R17, P0 ;  /* 0x000000ffff069224 */ /* 0x000ff600000e0611 */
[----:B------:R1:W-:Y:S01]  /*5fd0*/  @!UP0 UTMALDG.3D [UR32], [UR4], desc[UR16] ;  /* 0x00001020040085b4 */ /* 0x0003e20008011000 */
[----:B------:R-:W-:Y:S05]  /*5fe0*/  VOTEU.ALL UP0, P1 ;  /* 0x0000000000ff7886 */ /* 0x000fea0000800000 */
[----:B------:R1:W-:Y:S01]  /*5ff0*/  @!UP0 UTMALDG.3D [UR8], [UR4], desc[UR16] ;  /* 0x00001008040085b4 */ /* 0x0003e20008011000 */
[----:B------:R1:W-:Y:S01]  /*6000*/  @!P1 SYNCS.ARRIVE.TRANS64.RED.A0TR RZ, [UR21+0x1a8], R0 ;  /* 0x0001a800ffff99a7 */ /* 0x0003e20008300415 */
[----:B------:R-:W-:Y:S01]  /*6010*/  SYNCS.ARRIVE.TRANS64.RED.A1T0 RZ, [UR6], RZ ;  /* 0x000000ffffff79a7 */ /* 0x000fe20008100406 */
[----:B------:R-:W2:Y:S02]  /*6020*/  SYNCS.PHASECHK.TRANS64.TRYWAIT P2, [UR21+0x1d0], R9 ;  /* 0x0001d009ff0075a7 */ /* 0x000ea40008041115 */
[----:B-12---:R-:W-:Y:S05]  /*6030*/  @!P2 BRA `(.L_x_117) ;  /* 0x0000004c005ca947 */ /* 0x006fea0003800000 */
.L_x_253:
        /* <DEDUP_REMOVED lines=9> */
[----:B------:R-:W-:Y:S01]  /*60d0*/  VIADD R14, R14, 0x1 ;  /* 0x000000010e0e7836 */ /* 0x000fe20000000000 */
        /* <DEDUP_REMOVED lines=10> */
[----:B------:R-:W-:Y:S01]  /*6180*/  UMOV UR12, UR36 ;  /* 0x00000024000c7c82 */ /* 0x000fe20008000000 */
[----:B------:R-:W-:Y:S11]  /*6190*/  UPRMT UR6, UR47, 0x654, UR25 ;  /* 0x000006542f067896 */ /* 0x000ff60008000019 */
[----:B------:R1:W-:Y:S01]  /*61a0*/  @!UP0 UTMALDG.3D [UR24], [UR4], desc[UR16] ;  /* 0x00001018040085b4 */ /* 0x0003e20008011000 */
[----:B------:R-:W-:Y:S05]  /*61b0*/  VOTEU.ALL UP0, P1 ;  /* 0x0000000000ff7886 */ /* 0x000fea0000800000 */
[----:B------:R1:W-:Y:S01]  /*61c0*/  @!UP0 UTMALDG.3D [UR8], [UR4], desc[UR16] ;  /* 0x00001008040085b4 */ /* 0x0003e20008011000 */
[----:B------:R1:W-:Y:S01]  /*61d0*/  @!P1 SYNCS.ARRIVE.TRANS64.RED.A0TR RZ, [UR21+0x1b0], R0 ;  /* 0x0001b000ffff99a7 */ /* 0x0003e20008300415 */
[----:B------:R-:W-:Y:S01]  /*61e0*/  SYNCS.ARRIVE.TRANS64.RED.A1T0 RZ, [UR6], RZ ;  /* 0x000000ffffff79a7 */ /* 0x000fe20008100406 */
[----:B------:R-:W2:Y:S02]  /*61f0*/  SYNCS.PHASECHK.TRANS64.TRYWAIT P0, [UR21+0x1d8], R9 ;  /* 0x0001d809ff0075a7 */ /* 0x000ea40008001115 */
[----:B-12---:R-:W-:Y:S05]  /*6200*/  @!P0 BRA `(.L_x_118) ;  /* 0x0000004c00008947 */ /* 0x006fea0003800000 */
.L_x_255:
[----:B------:R-:W-:Y:S01]  /*6210*/  UIADD3 UR24, UPT, UPT, UR13, UR63, URZ ;  /* 0x0000003f0d187290 */ /* 0x000fe2000fffe0ff */
[----:B------:R-:W-:Y:S01]  /*6220*/  @!P1 IADD3 R6, P0, PT, R16, 0x580, RZ ;  /* 0x0000058010069810 */ /* 0x000fe20007f1e0ff */
[----:B------:R-:W-:Y:S01]  /*6230*/  UPLOP3.LUT UP2, UPT, UPT, UPT, UPT, 0x80, 0x8 ;  /* 0x000000000008789c */ /* 0x000fe20003f4f070 */
[----:B------:R-:W-:Y:S01]  /*6240*/  R2UR UR26, R50 ;  /* 0x00000000321a72ca */ /* 0x000fe200000e0000 */
[----:B------:R-:W-:Y:S01]  /*6250*/  VOTEU.ALL UP0, P1 ;  /* 0x0000000000ff7886 */ /* 0x000fe20000800000 */
[----:B------:R-:W-:Y:S01]  /*6260*/  @!P1 R2UR UR5, R6 ;  /* 0x00000000060592ca */ /* 0x000fe200000e0000 */
[----:B-1----:R-:W-:Y:S01]  /*6270*/  @!P1 IMAD.X R0, RZ, RZ, R17, P0 ;  /* 0x000000ffff009224 */ /* 0x002fe200000e0611 */
[----:B------:R-:W-:Y:S01]  /*6280*/  UMOV UR6, 0x0 ;  /* 0x0000000000067882 */ /* 0x000fe20000000000 */
[----:B------:R-:W-:Y:S01]  /*6290*/  UMOV UR7, 0x10000000 ;  /* 0x1000000000077882 */ /* 0x000fe20000000000 */
[----:B------:R-:W-:Y:S01]  /*62a0*/  @!UP0 UIADD3 UR18, UPT, UPT, UR42, 0x30, URZ ;  /* 0x000000302a128890 */ /* 0x000fe2000fffe0ff */
[----:B------:R-:W-:Y:S01]  /*62b0*/  ISETP.NE.AND P0, PT, R14, 0x2, PT ;  /* 0x000000020e00780c */ /* 0x000fe20003f05270 */
[----:B------:R-:W-:Y:S01]  /*62c0*/  @!UP0 UIADD3 UR16, UPT, UPT, UR21, 0x3300, URZ ;  /* 0x0000330015108890 */ /* 0x000fe2000fffe0ff */
[----:B------:R-:W-:Y:S01]  /*62d0*/  @!P1 R2UR UR4, R0 ;  /* 0x00000000000492ca */ /* 0x000fe200000e0000 */
[----:B------:R-:W-:Y:S01]  /*62e0*/  @!UP0 UIADD3 UR17, UPT, UPT, UR21, 0x1b8, URZ ;  /* 0x000001b815118890 */ /* 0x000fe2000fffe0ff */
[----:B------:R-:W-:Y:S01]  /*62f0*/  SEL R0, RZ, 0x1, P0 ;  /* 0x00000001ff007807 */ /* 0x000fe20000000000 */
[----:B------:R-:W-:Y:S01]  /*6300*/  @!UP0 UIADD3 UR10, UPT, UPT, UR42, 0x70, URZ ;  /* 0x000000702a0a8890 */ /* 0x000fe2000fffe0ff */
[----:B------:R-:W-:Y:S01]  /*6310*/  LOP3.LUT R15, R15, 0x1, RZ, 0x3c, !PT ;  /* 0x000000010f0f7812 */ /* 0x000fe200078e3cff */
[----:B------:R-:W-:Y:S01]  /*6320*/  @!UP0 UIADD3 UR8, UPT, UPT, UR21, 0x3b00, URZ ;  /* 0x00003b0015088890 */ /* 0x000fe2000fffe0ff */
[----:B------:R-:W-:Y:S01]  /*6330*/  IMAD.U32 R8, RZ, RZ, UR5 ;  /* 0x00000005ff087e24 */ /* 0x000fe2000f8e00ff */
[----:B------:R-:W-:Y:S01]  /*6340*/  VOTEU.ALL UP0, P1 ;  /* 0x0000000000ff7886 */ /* 0x000fe20000800000 */
[----:B------:R-:W-:Y:S01]  /*6350*/  UMOV UR19, UR43 ;  /* 0x0000002b00137c82 */ /* 0x000fe20008000000 */
[----:B------:R-:W-:Y:S01]  /*6360*/  UMOV UR20, UR36 ;  /* 0x0000002400147c82 */ /* 0x000fe20008000000 */
[----:B------:R-:W-:Y:S01]  /*6370*/  UMOV UR11, UR43 ;  /* 0x0000002b000b7c82 */ /* 0x000fe20008000000 */
[----:B------:R-:W-:Y:S01]  /*6380*/  UMOV UR12, UR36 ;  /* 0x00000024000c7c82 */ /* 0x000fe20008000000 */
[----:B------:R-:W-:Y:S01]  /*6390*/  UMOV UR9, UR17 ;  /* 0x0000001100097c82 */ /* 0x000fe20008000000 */
[----:B------:R-:W-:Y:S01]  /*63a0*/  IMAD.U32 R9, RZ, RZ, UR4 ;  /* 0x00000004ff097e24 */ /* 0x000fe2000f8e00ff */
[----:B------:R-:W-:Y:S01]  /*63b0*/  @!P1 R2UR UR4, R8 ;  /* 0x00000000080492ca */ /* 0x000fe200000e0000 */
[----:B------:R-:W-:Y:S01]  /*63c0*/  UMOV UR36, UR29 ;  /* 0x0000001d00247c82 */ /* 0x000fe20008000000 */
[----:B------:R-:W-:Y:S02]  /*63d0*/  LOP3.LUT R13, R13, R0, RZ, 0x3c, !PT ;  /* 0x000000000d0d7212 */ /* 0x000fe400078e3cff */
[----:B------:R-:W-:Y:S02]  /*63e0*/  @!P1 R2UR UR5, R9 ;  /* 0x00000000090592ca */ /* 0x000fe400000e0000 */
[----:B------:R-:W-:Y:S11]  /*63f0*/  SEL R14, R14, RZ, P0 ;  /* 0x000000ff0e0e7207 */ /* 0x000ff60000000000 */
[----:B------:R1:W-:Y:S01]  /*6400*/  @!UP0 UTMALDG.3D [UR16], [UR4], desc[UR6] ;  /* 0x00000610040085b4 */ /* 0x0003e20008011000 */
[----:B------:R-:W-:Y:S05]  /*6410*/  VOTEU.ALL UP0, P1 ;  /* 0x0000000000ff7886 */ /* 0x000fea0000800000 */
[----:B------:R2:W-:Y:S01]  /*6420*/  @!UP0 UTMALDG.3D [UR8], [UR4], desc[UR6] ;  /* 0x00000608040085b4 */ /* 0x0005e20008011000 */
[----:B------:R2:W-:Y:S01]  /*6430*/  @!P1 SYNCS.ARRIVE.TRANS64.RED.A0TR RZ, [UR21+0x1b8], R7 ;  /* 0x0001b807ffff99a7 */ /* 0x0005e20008300415 */
[----:B------:R-:W-:Y:S01]  /*6440*/  SYNCS.ARRIVE.TRANS64.RED.A1T0 RZ, [UR37], RZ ;  /* 0x000000ffffff79a7 */ /* 0x000fe20008100425 */
[----:B-1----:R-:W-:Y:S01]  /*6450*/  UIADD3 UR20, UPT, UPT, UR14, UR26, URZ ;  /* 0x0000001a0e147290 */ /* 0x002fe2000fffe0ff */
[----:B------:R-:W-:Y:S11]  /*6460*/  BRA.U UP1, `(.L_x_119) ;  /* 0xfffffff101047547 */ /* 0x000ff6000b83ffff */
[----:B------:R-:W-:-:S04]  /*6470*/  SHF.L.U32 R2, R15, 0x1f, RZ ;  /* 0x0000001f0f027819 */ /* 0x000fc800000006ff */
[----:B------:R-:W1:Y:S02]  /*6480*/  SYNCS.PHASECHK.TRANS64.TRYWAIT P0, [UR21+0x1c0], R2 ;  /* 0x0001c002ff0075a7 */ /* 0x000e640008001115 */
[----:B-1----:R-:W-:Y:S05]  /*6490*/  @!P0 BRA `(.L_x_120) ;  /* 0x0000004800748947 */ /* 0x002fea0003800000 */
.L_x_257:
[----:B------:R-:W3:Y:S02]  /*64a0*/  SYNCS.PHASECHK.TRANS64.TRYWAIT P0, [UR21+0x1c8], R2 ;  /* 0x0001c802ff0075a7 */ /* 0x000ee40008001115 */
[----:B---3--:R-:W-:Y:S05]  /*64b0*/  @!P0 BRA `(.L_x_121) ;  /* 0x0000004800848947 */ /* 0x008fea0003800000 */
.L_x_259:
[----:B------:R-:W3:Y:S02]  /*64c0*/  SYNCS.PHASECHK.TRANS64.TRYWAIT P0, [UR21+0x1d0], R2 ;  /* 0x0001d002ff0075a7 */ /* 0x000ee40008001115 */
[----:B---3--:R-:W-:Y:S05]  /*64d0*/  @!P0 BRA `(.L_x_122) ;  /* 0x0000004800948947 */ /* 0x008fea0003800000 */
.L_x_261:
[----:B-1----:R-:W-:-:S07]  /*64e0*/  MOV R0, UR21 ;  /* 0x0000001500007c02 */ /* 0x002fce0008000f00 */
.L_x_123:
[----:B-1----:R-:W-:-:S04]  /*64f0*/  SHF.L.U32 R2, R15, 0x1f, RZ ;  /* 0x0000001f0f027819 */ /* 0x002fc800000006ff */
[----:B------:R1:W3:Y:S03]  /*6500*/  SYNCS.PHASECHK.TRANS64.TRYWAIT P0, [R0+URZ+0x1d8], R2 ;  /* 0x0001d802000075a7 */ /* 0x0002e600080011ff */
[----:B---3--:R-:W-:Y:S05]  /*6510*/  @!P0 NANOSLEEP.SYNCS 0x989680 ;  /* 0x009896800000895d */ /* 0x008fea0003900000 */
[----:B------:R-:W3:Y:S02]  /*6520*/  @!P0 SYNCS.PHASECHK.TRANS64 P0, [R0+URZ+0x1d8], R2 ;  /* 0x0001d802000085a7 */ /* 0x000ee400080010ff */
[----:B--23--:R-:W-:Y:S05]  /*6530*/  @P0 EXIT ;  /* 0x000000000000094d */ /* 0x00cfea0003800000 */
[----:B------:R-:W-:Y:S05]  /*6540*/  BRA `(.L_x_123) ;  /* 0xfffffffc00e87947 */ /* 0x000fea000383ffff */
.L_x_108:
[----:B------:R-:W-:-:S06]  /*6550*/  UISETP.GE.AND UP0, UPT, UR25, 0x4, UPT ;  /* 0x000000041900788c */ /* 0x000fcc000bf06270 */
[----:B------:R-:W-:-:S13]  /*6560*/  PLOP3.LUT P0, PT, PT, PT, UP0, 0x80, 0x8 ;  /* 0x000000000008781c */ /* 0x000fda0003f0f008 */
[----:B------:R-:W-:Y:S05]  /*6570*/  @!P0 EXIT ;  /* 0x000000000000894d */ /* 0x000fea0003800000 */
[----:B------:R-:W-:Y:S01]  /*6580*/  BAR.SYNC.DEFER_BLOCKING 0x6, 0xa0 ;  /* 0x0182800000007b1d */ /* 0x000fe20000010000 */
[C---:B------:R-:W-:Y:S01]  /*6590*/  IMAD.SHL.U32 R45, R60.reuse, 0x10, RZ ;  /* 0x000000103c2d7824 */ /* 0x040fe200078e00ff */
[C---:B------:R-:W-:Y:S01]  /*65a0*/  SHF.L.U32 R3, R47.reuse, 0x15, RZ ;  /* 0x000000152f037819 */ /* 0x040fe200000006ff */
[C---:B------:R-:W-:Y:S02]  /*65b0*/  IMAD.U32 R23, R60.reuse, 0x10000, RZ ;  /* 0x000100003c177824 */ /* 0x040fe400078e00ff */
[----:B------:R-:W-:Y:S02]  /*65c0*/  HFMA2 R59, -RZ, RZ, 0, 5.9604644775390625e-08 ;  /* 0x00000001ff3b7431 */ /* 0x000fe400000001ff */
[----:B------:R-:W-:Y:S01]  /*65d0*/  IMAD.SHL.U32 R2, R60, 0x2, RZ ;  /* 0x000000023c027824 */ /* 0x000fe200078e00ff */
[----:B------:R-:W-:Y:S01]  /*65e0*/  UMOV UR43, 0x400 ;  /* 0x00000400002b7882 */ /* 0x000fe20000000000 */
[----:B------:R-:W1:Y:S01]  /*65f0*/  LDCU.64 UR4, c[0x0][0x890] ;  /* 0x00011200ff0477ac */ /* 0x000e620008000a00 */
[----:B------:R-:W2:Y:S01]  /*6600*/  LDC.64 R42, c[0x0][0x8b0] ;  /* 0x00022c00ff2a7b82 */ /* 0x000ea20000000a00 */
[----:B------:R-:W-:Y:S01]  /*6610*/  IMAD.SHL.U32 R6, R47, 0x200, RZ ;  /* 0x000002002f067824 */ /* 0x000fe200078e00ff */
[C---:B------:R-:W-:Y:S01]  /*6620*/  LOP3.LUT R7, R45.reuse, 0x40, RZ, 0xc0, !PT ;  /* 0x000000402d077812 */ /* 0x040fe200078ec0ff */
[----:B------:R-:W-:Y:S01]  /*6630*/  ULEA UR43, UR47, UR43, 0x18 ;  /* 0x0000002b2f2b7291 */ /* 0x000fe2000f8ec0ff */
[----:B------:R-:W-:Y:S01]  /*6640*/  LOP3.LUT R44, R45, 0x5b0, RZ, 0xc0, !PT ;  /* 0x000005b02d2c7812 */ /* 0x000fe200078ec0ff */
[----:B------:R-:W-:Y:S01]  /*6650*/  IMAD.MOV.U32 R22, RZ, RZ, RZ ;  /* 0x000000ffff167224 */ /* 0x000fe200078e00ff */
[----:B------:R-:W-:Y:S01]  /*6660*/  LOP3.LUT R3, R3, 0x200000, RZ, 0xc0, !PT ;  /* 0x0020000003037812 */ /* 0x000fe200078ec0ff */
[----:B------:R-:W-:Y:S01]  /*6670*/  IMAD.MOV.U32 R58, RZ, RZ, RZ ;  /* 0x000000ffff3a7224 */ /* 0x000fe200078e00ff */
[----:B------:R-:W3:Y:S01]  /*6680*/  LDC.64 R40, c[0x0][0x8a8] ;  /* 0x00022a00ff287b82 */ /* 0x000ee20000000a00 */
[----:B------:R-:W-:Y:S01]  /*6690*/  LOP3.LUT R2, R7, 0x8, R2, 0xf8, !PT ;  /* 0x0000000807027812 */ /* 0x000fe200078ef802 */
[----:B------:R-:W-:Y:S01]  /*66a0*/  IMAD.MOV.U32 R55, RZ, RZ, RZ ;  /* 0x000000ffff377224 */ /* 0x000fe200078e00ff */
[----:B------:R-:W-:Y:S01]  /*66b0*/  LOP3.LUT R44, R44, 0x200, R6, 0xf8, !PT ;  /* 0x000002002c2c7812 */ /* 0x000fe200078ef806 */
[----:B------:R-:W4:Y:S01]  /*66c0*/  LDCU UR60, c[0x0][0x370] ;  /* 0x00006e00ff3c77ac */ /* 0x000f220008000800 */
[----:B------:R-:W-:-:S02]  /*66d0*/  LOP3.LUT R23, R3, 0x400000, R23, 0xf8, !PT ;  /* 0x0040000003177812 */ /* 0x000fc400078ef817 */
[----:B------:R-:W-:Y:S01]  /*66e0*/  LOP3.LUT P0, RZ, R45, 0x40, RZ, 0xc0, !PT ;  /* 0x000000402dff7812 */ /* 0x000fe2000780c0ff */
[----:B------:R-:W4:Y:S01]  /*66f0*/  LDS R0, [UR43+0x2a0] ;  /* 0x0002a02bff007984 */ /* 0x000f220008000800 */
[----:B-1----:R-:W-:Y:S01]  /*6700*/  IMAD.U32 R49, RZ, RZ, UR4 ;  /* 0x00000004ff317e24 */ /* 0x002fe2000f8e00ff */
[----:B------:R-:W-:Y:S01]  /*6710*/  UIADD3 UR4, UPT, UPT, UR43, 0x300, URZ ;  /* 0x000003002b047890 */ /* 0x000fe2000fffe0ff */
[----:B------:R-:W-:Y:S01]  /*6720*/  LOP3.LUT R44, R44, R2, RZ, 0xfc, !PT ;  /* 0x000000022c2c7212 */ /* 0x000fe200078efcff */
[----:B------:R-:W-:Y:S01]  /*6730*/  IMAD.U32 R48, RZ, RZ, UR5 ;  /* 0x00000005ff307e24 */ /* 0x000fe2000f8e00ff */
[----:B------:R-:W-:Y:S01]  /*6740*/  P2R R2, PR, RZ, 0x1 ;  /* 0x00000001ff027803 */ /* 0x000fe20000000000 */
[----:B------:R-:W1:Y:S01]  /*6750*/  LDCU UR42, c[0x0][0xb0c] ;  /* 0x00016180ff2a77ac */ /* 0x000e620008000800 */
[----:B------:R-:W-:Y:S01]  /*6760*/  LOP3.LUT R60, R60, 0x60, RZ, 0xc0, !PT ;  /* 0x000000603c3c7812 */ /* 0x000fe200078ec0ff */
[----:B------:R-:W-:Y:S01]  /*6770*/  IMAD.U32 R52, RZ, RZ, UR4 ;  /* 0x00000004ff347e24 */ /* 0x000fe2000f8e00ff */
[----:B------:R-:W-:Y:S01]  /*6780*/  MOV R57, RZ ;  /* 0x000000ff00397202 */ /* 0x000fe20000000f00 */
[----:B------:R-:W1:Y:S01]  /*6790*/  LDCU UR39, c[0x0][0xb30] ;  /* 0x00016600ff2777ac */ /* 0x000e620008000800 */
[----:B------:R-:W1:Y:S01]  /*67a0*/  LDCU.64 UR54, c[0x0][0x888] ;  /* 0x00011100ff3677ac */ /* 0x000e620008000a00 */
[----:B------:R-:W1:Y:S01]  /*67b0*/  LDCU.64 UR40, c[0x0][0xb28] ;  /* 0x00016500ff2877ac */ /* 0x000e620008000a00 */
[----:B------:R-:W1:Y:S01]  /*67c0*/  LDCU.128 UR56, c[0x0][0xb10] ;  /* 0x00016200ff3877ac */ /* 0x000e620008000c00 */
[----:B------:R-:W1:Y:S01]  /*67d0*/  LDCU UR53, c[0x0][0x374] ;  /* 0x00006e80ff3577ac */ /* 0x000e620008000800 */
[----:B------:R-:W-:Y:S01]  /*67e0*/  UMOV UR52, URZ ;  /* 0x000000ff00347c82 */ /* 0x000fe20008000000 */
[----:B------:R-:W-:Y:S01]  /*67f0*/  UMOV UR46, URZ ;  /* 0x000000ff002e7c82 */ /* 0x000fe20008000000 */
[----:B-1234-:R-:W-:-:S07]  /*6800*/  IMAD.IADD R23, R0, 0x1, R23 ;  /* 0x0000000100177824 */ /* 0x01efce00078e0217 */
.L_x_167:
[----:B------:R-:W-:Y:S02]  /*6810*/  LEA R3, R55, UR43, 0x3 ;  /* 0x0000002b37037c11 */ /* 0x000fe4000f8e18ff */
[----:B------:R-:W-:Y:S02]  /*6820*/  SHF.L.U32 R0, R57, 0x1f, RZ ;  /* 0x0000001f39007819 */ /* 0x000fe400000006ff */
[----:B-1----:R-:W-:Y:S02]  /*6830*/  LEA R4, R55, UR43, 0x4 ;  /* 0x0000002b37047c11 */ /* 0x002fe4000f8e20ff */
[----:B------:R-:W1:Y:S02]  /*6840*/  SYNCS.PHASECHK.TRANS64.TRYWAIT P0, [R3+URZ+0x1f0], R0 ;  /* 0x0001f000030075a7 */ /* 0x000e6400080011ff */
[----:B-1----:R-:W-:Y:S05]  /*6850*/  @!P0 BRA `(.L_x_124) ;  /* 0x0000004400cc8947 */ /* 0x002fea0003800000 */
.L_x_262:
        /* <DEDUP_REMOVED lines=8> */
[----:B--2---:R-:W-:Y:S11]  /*68e0*/  LOP3.LUT P0, RZ, R6, 0x1, RZ, 0xc0, !PT ;  /* 0x0000000106ff7812 */ /* 0x004ff6000780c0ff */
[----:B------:R-:W-:Y:S02]  /*68f0*/  @!UPT UIADD3 URZ, UPT, UPT, URZ, URZ, URZ ;  /* 0x000000fffffff290 */ /* 0x000fe4000fffe0ff */
[----:B---3--:R-:W-:Y:S01]  /*6900*/  VOTEU.ANY UP1, P0 ;  /* 0x0000000000ff7886 */ /* 0x008fe20000020100 */
[----:B------:R-:W-:Y:S01]  /*6910*/  PLOP3.LUT P0, PT, PT, PT, UP1, 0x80, 0x8 ;  /* 0x000000000008781c */ /* 0x000fe20003f0f018 */
[----:B------:R-:W-:Y:S11]  /*6920*/  UP2UR UR62, UPR, URZ, 0x2 ;  /* 0x00000002ff3e7883 */ /* 0x000ff60008000000 */
[----:B------:R-:W-:Y:S01]  /*6930*/  @!UPT UIADD3 URZ, UPT, UPT, URZ, URZ, URZ ;  /* 0x000000fffffff290 */ /* 0x000fe2000fffe0ff */
[----:B-1----:R-:W-:Y:S02]  /*6940*/  @P0 SHF.R.U32.HI R0, RZ, 0x10, R5 ;  /* 0x00000010ff000819 */ /* 0x002fe40000011605 */
        /* <DEDUP_REMOVED lines=12> */
[----:B------:R-:W2:Y:S01]  /*6a10*/  LDCU UR12, c[0x0][0xb20] ;  /* 0x00016400ff0c77ac */ /* 0x000ea20008000800 */
[----:B------:R-:W-:Y:S02]  /*6a20*/  UIMAD.WIDE.U32 UR4, UR53, UR59, URZ ;  /* 0x0000003b350472a5 */ /* 0x000fe4000f8e00ff */
[----:B------:R-:W-:Y:S02]  /*6a30*/  UIMAD.WIDE.U32 UR6, UR60, UR56, URZ ;  /* 0x000000383c0672a5 */ /* 0x000fe4000f8e00ff */
[----:B------:R-:W-:Y:S02]  /*6a40*/  UISETP.NE.AND UP0, UPT, UR58, 0x1, UPT ;  /* 0x000000013a00788c */ /* 0x000fe4000bf05270 */
[----:B------:R-:W-:Y:S02]  /*6a50*/  UIMAD.WIDE.U32 UR8, UR37, UR59, URZ ;  /* 0x0000003b250872a5 */ /* 0x000fe4000f8e00ff */
[----:B------:R-:W-:Y:S02]  /*6a60*/  UIMAD.WIDE.U32 UR10, UR38, UR56, URZ ;  /* 0x00000038260a72a5 */ /* 0x000fe4000f8e00ff */
[----:B------:R-:W-:Y:S02]  /*6a70*/  UISETP.NE.AND UP1, UPT, UR42, 0x1, UPT ;  /* 0x000000012a00788c */ /* 0x000fe4000bf25270 */
[----:B------:R-:W-:Y:S01]  /*6a80*/  UISETP.NE.AND UP2, UPT, UR45, 0x1, UPT ;  /* 0x000000012d00788c */ /* 0x000fe2000bf45270 */
[----:B------:R-:W-:Y:S02]  /*6a90*/  UMOV UR4, UR5 ;  /* 0x0000000500047c82 */ /* 0x000fe40008000000 */
[----:B--2---:R-:W-:Y:S03]  /*6aa0*/  USHF.R.U32.HI UR5, URZ, UR12, UR4 ;  /* 0x0000000cff057299 */ /* 0x004fe60008011604 */
[----:B------:R-:W-:Y:S02]  /*6ab0*/  UMOV UR4, UR7 ;  /* 0x0000000700047c82 */ /* 0x000fe40008000000 */
[----:B------:R-:W-:Y:S02]  /*6ac0*/  USHF.R.U32.HI UR7, URZ, UR57, UR4 ;  /* 0x00000039ff077299 */ /* 0x000fe40008011604 */
[----:B------:R-:W-:Y:S02]  /*6ad0*/  USEL UR4, UR53, UR5, !UP0 ;  /* 0x0000000535047287 */ /* 0x000fe4000c000000 */
[----:B------:R-:W-:Y:S01]  /*6ae0*/  USEL UR7, UR60, UR7, !UP1 ;  /* 0x000000073c077287 */ /* 0x000fe2000c800000 */
[----:B------:R-:W-:Y:S01]  /*6af0*/  UMOV UR5, UR9 ;  /* 0x0000000900057c82 */ /* 0x000fe20008000000 */
[----:B------:R-:W-:Y:S02]  /*6b00*/  UIMAD.WIDE.U32 UR8, UR4, UR40, URZ ;  /* 0x00000028040872a5 */ /* 0x000fe4000f8e00ff */
[----:B------:R-:W-:Y:S03]  /*6b10*/  USHF.R.U32.HI UR6, URZ, UR12, UR5 ;  /* 0x0000000cff067299 */ /* 0x000fe60008011605 */
[----:B------:R-:W-:Y:S01]  /*6b20*/  UMOV UR5, UR11 ;  /* 0x0000000b00057c82 */ /* 0x000fe20008000000 */
[----:B------:R-:W-:Y:S02]  /*6b30*/  UIMAD.WIDE.U32 UR10, UR7, UR40, URZ ;  /* 0x00000028070a72a5 */ /* 0x000fe4000f8e00ff */
[----:B------:R-:W-:Y:S02]  /*6b40*/  USHF.R.U32.HI UR12, URZ, UR57, UR5 ;  /* 0x00000039ff0c7299 */ /* 0x000fe40008011605 */
[----:B------:R-:W-:Y:S01]  /*6b50*/  USEL UR6, UR37, UR6, !UP0 ;  /* 0x0000000625067287 */ /* 0x000fe2000c000000 */
[----:B------:R-:W-:Y:S02]  /*6b60*/  UMOV UR5, UR9 ;  /* 0x0000000900057c82 */ /* 0x000fe40008000000 */
[----:B------:R-:W-:Y:S01]  /*6b70*/  UMOV UR10, UR11 ;  /* 0x0000000b000a7c82 */ /* 0x000fe20008000000 */
[----:B------:R-:W-:Y:S02]  /*6b80*/  @UP2 USHF.R.U32.HI UR4, URZ, UR41, UR5 ;  /* 0x00000029ff042299 */ /* 0x000fe40008011605 */
[----:B------:R-:W-:Y:S02]  /*6b90*/  @UP2 USHF.R.U32.HI UR7, URZ, UR41, UR10 ;  /* 0x00000029ff072299 */ /* 0x000fe4000801160a */
[----:B------:R-:W-:Y:S02]  /*6ba0*/  UIMAD UR4, UR45, UR4, URZ ;  /* 0x000000042d0472a4 */ /* 0x000fe4000f8e02ff */
        /* <DEDUP_REMOVED lines=8> */
[----:B------:R-:W-:Y:S02]  /*6c30*/  USEL UR11, UR6, UR4, !UP2 ;  /* 0x00000004060b7287 */ /* 0x000fe4000d000000 */
[----:B------:R-:W-:Y:S02]  /*6c40*/  UIADD3 UR8, UPT, UPT, -UR5, URZ, URZ ;  /* 0x000000ff05087290 */ /* 0x000fe4000fffe1ff */
[----:B------:R-:W-:Y:S01]  /*6c50*/  UIADD3 UR10, UPT, UPT, -UR11, URZ, URZ ;  /* 0x000000ff0b0a7290 */ /* 0x000fe2000fffe1ff */
[----:B------:R-:W-:Y:S01]  /*6c60*/  @!UP0 UMOV UR4, UR9 ;  /* 0x0000000900048c82 */ /* 0x000fe20008000000 */
[----:B------:R-:W-:Y:S02]  /*6c70*/  UIADD3 UR9, UPT, UPT, -UR6, URZ, URZ ;  /* 0x000000ff06097290 */ /* 0x000fe4000fffe1ff */
[----:B------:R-:W-:Y:S02]  /*6c80*/  @!UP0 USHF.R.U32.HI UR4, URZ, UR41, UR4 ;  /* 0x00000029ff048299 */ /* 0x000fe40008011604 */
[----:B------:R-:W-:Y:S02]  /*6c90*/  UIMAD UR10, UR45, UR10, UR6 ;  /* 0x0000000a2d0a72a4 */ /* 0x000fe4000f8e0206 */
[----:B------:R-:W-:Y:S04]  /*6ca0*/  @!UP0 USEL UR4, UR5, UR4, !UP2 ;  /* 0x0000000405048287 */ /* 0x000fe8000d000000 */
[----:B------:R-:W-:Y:S02]  /*6cb0*/  @!UP0 UIMAD UR10, UR7, UR10, UR4 ;  /* 0x0000000a070a82a4 */ /* 0x000fe4000f8e0204 */
[----:B------:R-:W-:Y:S02]  /*6cc0*/  @!UP0 UIADD3 UR11, UPT, UPT, UR11, -UR4, URZ ;  /* 0x800000040b0b8290 */ /* 0x000fe4000fffe0ff */
[----:B------:R-:W-:Y:S02]  /*6cd0*/  UIMAD UR7, UR42, UR8, UR38 ;  /* 0x000000082a0772a4 */ /* 0x000fe4000f8e0226 */
[----:B------:R-:W-:Y:S02]  /*6ce0*/  @!UP0 UIMAD UR6, UR11, UR45, UR5 ;  /* 0x0000002d0b0682a4 */ /* 0x000fe4000f8e0205 */
[----:B------:R-:W-:Y:S01]  /*6cf0*/  UIMAD UR4, UR58, UR9, UR37 ;  /* 0x000000093a0472a4 */ /* 0x000fe2000f8e0225 */
[----:B------:R-:W-:Y:S02]  /*6d00*/  @!UP0 UMOV UR5, UR10 ;  /* 0x0000000a00058c82 */ /* 0x000fe40008000000 */
[----:B------:R-:W-:Y:S02]  /*6d10*/  UIMAD UR38, UR5, UR42, UR7 ;  /* 0x0000002a052672a4 */ /* 0x000fe4000f8e0207 */
[----:B------:R-:W-:Y:S11]  /*6d20*/  UIMAD UR37, UR6, UR58, UR4 ;  /* 0x0000003a062572a4 */ /* 0x000ff6000f8e0204 */
[----:B------:R-:W-:Y:S01]  /*6d30*/  @!UPT UIADD3 URZ, UPT, UPT, URZ, URZ, URZ ;  /* 0x000000fffffff290 */ /* 0x000fe2000fffe0ff */
.L_x_125:
[----:B------:R-:W-:Y:S01]  /*6d40*/  UISETP.NE.AND UP0, UPT, UR39, 0x1, UPT ;  /* 0x000000012700788c */ /* 0x000fe2000bf05270 */
[----:B------:R-:W-:Y:S01]  /*6d50*/  LOP3.LUT P0, RZ, R52, 0x90, RZ, 0xc0, !PT ;  /* 0x0000009034ff7812 */ /* 0x000fe2000780c0ff */
[----:B------:R-:W-:Y:S01]  /*6d60*/  USHF.L.U32 UR50, UR20, 0x6, URZ ;  /* 0x0000000614327899 */ /* 0x000fe200080006ff */
[----:B------:R-:W-:Y:S01]  /*6d70*/  BSSY.RECONVERGENT B6, `(.L_x_126) ;  /* 0x0000034000067945 */ /* 0x000fe20003800200 */
[----:B------:R-:W-:Y:S01]  /*6d80*/  USHF.L.U32 UR49, UR24, 0x7, URZ ;  /* 0x0000000718317899 */ /* 0x000fe200080006ff */
[----:B------:R-:W-:Y:S06]  /*6d90*/  IADD3 R55, PT, PT, R55, 0x1, RZ ;  /* 0x0000000137377810 */ /* 0x000fec0007ffe0ff */
[----:B------:R-:W2:Y:S01]  /*6da0*/  @!UP0 LDCU.128 UR12, c[0x0][0xb10] ;  /* 0x00016200ff0c87ac */ /* 0x000ea20008000c00 */
[----:B------:R-:W3:Y:S01]  /*6db0*/  @!UP0 LDCU UR5, c[0x0][0xb0c] ;  /* 0x00016180ff0587ac */ /* 0x000ee20008000800 */
[----:B------:R-:W4:Y:S01]  /*6dc0*/  @!UP0 LDCU UR10, c[0x0][0xb20] ;  /* 0x00016400ff0a87ac */ /* 0x000f220008000800 */
[----:B--2---:R-:W-:Y:S02]  /*6dd0*/  UIMAD.WIDE.U32 UR8, UR38, UR12, URZ ;  /* 0x0000000c260872a5 */ /* 0x004fe4000f8e00ff */
[----:B------:R-:W-:Y:S02]  /*6de0*/  UIMAD.WIDE.U32 UR6, UR37, UR15, URZ ;  /* 0x0000000f250672a5 */ /* 0x000fe4000f8e00ff */
[----:B------:R-:W-:Y:S03]  /*6df0*/  @!UP0 UISETP.NE.AND UP1, UPT, UR14, 0x1, UPT ;  /* 0x000000010e00888c */ /* 0x000fe6000bf25270 */
[----:B------:R-:W-:Y:S01]  /*6e00*/  @!UP0 UMOV UR4, UR9 ;  /* 0x0000000900048c82 */ /* 0x000fe20008000000 */
[----:B---3--:R-:W-:Y:S02]  /*6e10*/  @!UP0 UISETP.NE.AND UP2, UPT, UR5, 0x1, UPT ;  /* 0x000000010500888c */ /* 0x008fe4000bf45270 */
[----:B------:R-:W-:Y:S01]  /*6e20*/  @!UP0 USHF.R.U32.HI UR4, URZ, UR13, UR4 ;  /* 0x0000000dff048299 */ /* 0x000fe20008011604 */
[----:B------:R-:W-:Y:S02]  /*6e30*/  @!UP0 UMOV UR6, UR7 ;  /* 0x0000000700068c82 */ /* 0x000fe40008000000 */
[----:B----4-:R-:W-:Y:S02]  /*6e40*/  @!UP0 USHF.R.U32.HI UR6, URZ, UR10, UR6 ;  /* 0x0000000aff068299 */ /* 0x010fe40008011606 */
[----:B------:R-:W-:Y:S02]  /*6e50*/  @!UP0 USEL UR7, UR38, UR4, !UP2 ;  /* 0x0000000426078287 */ /* 0x000fe4000d000000 */
[----:B------:R-:W-:Y:S04]  /*6e60*/  @!UP0 USEL UR6, UR37, UR6, !UP1 ;  /* 0x0000000625068287 */ /* 0x000fe8000c800000 */
[----:B------:R-:W-:Y:S02]  /*6e70*/  @!UP0 UIADD3 UR4, UPT, UPT, -UR7, UR6, URZ ;  /* 0x0000000607048290 */ /* 0x000fe4000fffe1ff */
[----:B------:R-:W-:Y:S02]  /*6e80*/  @!UP0 UIADD3 UR6, UPT, UPT, UR7, -UR6, URZ ;  /* 0x8000000607068290 */ /* 0x000fe4000fffe0ff */
[----:B------:R-:W-:Y:S02]  /*6e90*/  @!UP0 UIMAD UR38, UR4, UR5, UR38 ;  /* 0x00000005042682a4 */ /* 0x000fe4000f8e0226 */
[----:B------:R-:W-:Y:S01]  /*6ea0*/  @!UP0 UIMAD UR37, UR6, UR14, UR37 ;  /* 0x0000000e062582a4 */ /* 0x000fe2000f8e0225 */
[----:B------:R-:W-:Y:S11]  /*6eb0*/  @!P0 BRA `(.L_x_127) ;  /* 0x00000000007c8947 */ /* 0x000ff60003800000 */
[----:B------:R-:W2:Y:S01]  /*6ec0*/  LDCU.64 UR8, c[0x4][0x80] ;  /* 0x01001000ff0877ac */ /* 0x000ea20008000a00 */
[----:B------:R-:W-:Y:S01]  /*6ed0*/  MOV R2, 0x0 ;  /* 0x0000000000027802 */ /* 0x000fe20000000f00 */
[----:B------:R-:W-:Y:S02]  /*6ee0*/  HFMA2 R12, -RZ, RZ, 0, 5.9604644775390625e-08 ;  /* 0x00000001ff0c7431 */ /* 0x000fe400000001ff */
[----:B------:R-:W-:Y:S01]  /*6ef0*/  IMAD.MOV.U32 R8, RZ, RZ, 0x70 ;  /* 0x00000070ff087424 */ /* 0x000fe200078e00ff */
[----:B------:R3:W4:Y:S01]  /*6f00*/  LDC.64 R14, c[0x4][R2] ;  /* 0x01000000020e7b82 */ /* 0x0007220000000a00 */
[----:B------:R-:W1:Y:S01]  /*6f10*/  LDCU.64 UR6, c[0x4][0x88] ;  /* 0x01001100ff0677ac */ /* 0x000e620008000a00 */
[----:B------:R-:W-:Y:S01]  /*6f20*/  IMAD.MOV.U32 R13, RZ, RZ, RZ ;  /* 0x000000ffff0d7224 */ /* 0x000fe200078e00ff */
[----:B------:R-:W1:Y:S01]  /*6f30*/  LDCU.64 UR4, c[0x4][0x8] ;  /* 0x01000100ff0477ac */ /* 0x000e620008000a00 */
[----:B--2---:R-:W-:Y:S01]  /*6f40*/  MOV R5, UR9 ;  /* 0x0000000900057c02 */ /* 0x004fe20008000f00 */
[----:B------:R-:W-:Y:S01]  /*6f50*/  IMAD.U32 R4, RZ, RZ, UR8 ;  /* 0x00000008ff047e24 */ /* 0x000fe2000f8e00ff */
[----:B-1----:R-:W-:Y:S01]  /*6f60*/  MOV R7, UR7 ;  /* 0x0000000700077c02 */ /* 0x002fe20008000f00 */
[----:B------:R-:W-:Y:S01]  /*6f70*/  IMAD.U32 R6, RZ, RZ, UR6 ;  /* 0x00000006ff067e24 */ /* 0x000fe2000f8e00ff */
[----:B------:R-:W-:Y:S01]  /*6f80*/  MOV R11, UR5 ;  /* 0x00000005000b7c02 */ /* 0x000fe20008000f00 */
[----:B------:R-:W-:Y:S02]  /*6f90*/  IMAD.U32 R10, RZ, RZ, UR4 ;  /* 0x00000004ff0a7e24 */ /* 0x000fe4000f8e00ff */
[----:B------:R-:W-:Y:S07]  /*6fa0*/  LEPC R20, `(.L_x_128) ;  /* 0x000000001014794e */ /* 0x000fee0000000000 */
[----:B---345:R-:W-:Y:S05]  /*6fb0*/  CALL.ABS.NOINC R14 ;  /* 0x000000000e007343 */ /* 0x038fea0003c00000 */
.L_x_128:
[----:B------:R-:W1:Y:S01]  /*6fc0*/  LDCU.64 UR8, c[0x4][0x80] ;  /* 0x01001000ff0877ac */ /* 0x000e620008000a00 */
[----:B------:R-:W2:Y:S01]  /*6fd0*/  LDC.64 R2, c[0x4][R2] ;  /* 0x0100000002027b82 */ /* 0x000ea20000000a00 */
[----:B------:R-:W-:Y:S02]  /*6fe0*/  HFMA2 R12, -RZ, RZ, 0, 5.9604644775390625e-08 ;  /* 0x00000001ff0c7431 */ /* 0x000fe400000001ff */
[----:B------:R-:W-:Y:S02]  /*6ff0*/  IMAD.MOV.U32 R8, RZ, RZ, 0x70 ;  /* 0x00000070ff087424 */ /* 0x000fe400078e00ff */
[----:B------:R-:W-:Y:S01]  /*7000*/  IMAD.MOV.U32 R13, RZ, RZ, RZ ;  /* 0x000000ffff0d7224 */ /* 0x000fe200078e00ff */
[----:B------:R-:W3:Y:S01]  /*7010*/  LDCU.64 UR6, c[0x4][0x88] ;  /* 0x01001100ff0677ac */ /* 0x000ee20008000a00 */
[----:B------:R-:W4:Y:S01]  /*7020*/  LDCU.64 UR4, c[0x4][0x8] ;  /* 0x01000100ff0477ac */ /* 0x000f220008000a00 */
[----:B-1----:R-:W-:Y:S02]  /*7030*/  MOV R4, UR8 ;  /* 0x0000000800047c02 */ /* 0x002fe40008000f00 */
[----:B------:R-:W-:Y:S02]  /*7040*/  MOV R5, UR9 ;  /* 0x0000000900057c02 */ /* 0x000fe40008000f00 */
[----:B---3--:R-:W-:Y:S01]  /*7050*/  MOV R7, UR7 ;  /* 0x0000000700077c02 */ /* 0x008fe20008000f00 */
[----:B------:R-:W-:Y:S01]  /*7060*/  IMAD.U32 R6, RZ, RZ, UR6 ;  /* 0x00000006ff067e24 */ /* 0x000fe2000f8e00ff */
[----:B----4-:R-:W-:Y:S01]  /*7070*/  MOV R11, UR5 ;  /* 0x00000005000b7c02 */ /* 0x010fe20008000f00 */
[----:B------:R-:W-:Y:S02]  /*7080*/  IMAD.U32 R10, RZ, RZ, UR4 ;  /* 0x00000004ff0a7e24 */ /* 0x000fe4000f8e00ff */
[----:B------:R-:W-:Y:S07]  /*7090*/  LEPC R20, `(.L_x_127) ;  /* 0x000000001014794e */ /* 0x000fee0000000000 */
[----:B--2---:R-:W-:Y:S05]  /*70a0*/  CALL.ABS.NOINC R2 ;  /* 0x0000000002007343 */ /* 0x004fea0003c00000 */
.L_x_127:
[----:B------:R-:W-:Y:S05]  /*70b0*/  BSYNC.RECONVERGENT B6 ;  /* 0x0000000000067941 */ /* 0x000fea0003800200 */
.L_x_126:
[----:B------:R-:W-:Y:S02]  /*70c0*/  R2UR UR6, R51 ;  /* 0x00000000330672ca */ /* 0x000fe400000e0000 */
[----:B------:R-:W-:Y:S02]  /*70d0*/  R2UR UR5, R49 ;  /* 0x00000000310572ca */ /* 0x000fe400000e0000 */
[----:B------:R-:W-:Y:S02]  /*70e0*/  R2UR UR4, R48 ;  /* 0x00000000300472ca */ /* 0x000fe400000e0000 */
[----:B------:R-:W-:Y:S02]  /*70f0*/  ISETP.NE.U32.AND P4, PT, R42, RZ, PT ;  /* 0x000000ff2a00720c */ /* 0x000fe40003f85070 */
[----:B------:R-:W-:Y:S02]  /*7100*/  ISETP.NE.U32.AND P2, PT, RZ, UR54, PT ;  /* 0x00000036ff007c0c */ /* 0x000fe4000bf45070 */
[----:B------:R-:W-:Y:S02]  /*7110*/  ISETP.NE.AND.EX P4, PT, R43, RZ, PT, P4 ;  /* 0x000000ff2b00720c */ /* 0x000fe40003f85340 */
[----:B------:R-:W-:Y:S01]  /*7120*/  ISETP.NE.AND.EX P2, PT, RZ, UR55, PT, P2 ;  /* 0x00000037ff007c0c */ /* 0x000fe2000bf45320 */
[----:B------:R-:W-:Y:S02]  /*7130*/  UISETP.NE.AND UP2, UPT, UR6, URZ, UPT ;  /* 0x000000ff0600728c */ /* 0x000fe4000bf45270 */
[----:B------:R-:W-:Y:S04]  /*7140*/  UISETP.NE.U32.AND UP0, UPT, UR5, URZ, UPT ;  /* 0x000000ff0500728c */ /* 0x000fe8000bf05070 */
[----:B------:R-:W-:Y:S01]  /*7150*/  UISETP.NE.AND.EX UP1, UPT, UR4, URZ, UPT, UP0 ;  /* 0x000000ff0400728c */ /* 0x000fe2000bf25300 */
[----:B------:R-:W-:Y:S01]  /*7160*/  PLOP3.LUT P1, PT, PT, PT, UP2, 0x80, 0x8 ;  /* 0x000000000008781c */ /* 0x000fe20003f2f028 */
[----:B------:R-:W-:Y:S03]  /*7170*/  UPLOP3.LUT UP0, UPT, UPT, UPT, UPT, 0x40, 0x4 ;  /* 0x000000000004789c */ /* 0x000fe60003f0e870 */
[----:B------:R-:W-:Y:S06]  /*7180*/  @UP2 UPLOP3.LUT UP0, UPT, UPT, UPT, UP1, 0x80, 0x8 ;  /* 0x000000000008289c */ /* 0x000fec0003f0f010 */
[----:B------:R-:W-:Y:S01]  /*7190*/  PLOP3.LUT P0, PT, PT, PT, UP0, 0x80, 0x8 ;  /* 0x000000000008781c */ /* 0x000fe20003f0f008 */
[----:B------:R-:W-:Y:S01]  /*71a0*/  @!UPT UIADD3 URZ, UPT, UPT, URZ, URZ, URZ ;  /* 0x000000fffffff290 */ /* 0x000fe2000fffe0ff */
[----:B------:R-:W-:Y:S11]  /*71b0*/  BRA.U !UP1, `(.L_x_129) ;  /* 0x0000000109407547 */ /* 0x000ff6000b800000 */
[----:B------:R-:W-:Y:S01]  /*71c0*/  UISETP.NE.U32.AND UP0, UPT, UR54, URZ, UPT ;  /* 0x000000ff3600728c */ /* 0x000fe2000bf05070 */
[----:B------:R-:W-:Y:S01]  /*71d0*/  R2UR UR6, R49 ;  /* 0x00000000310672ca */ /* 0x000fe200000e0000 */
[----:B------:R-:W2:Y:S01]  /*71e0*/  LDCU.64 UR8, c[0x0][0x358] ;  /* 0x00006b00ff0877ac */ /* 0x000ea20008000a00 */
[----:B------:R-:W-:Y:S02]  /*71f0*/  HFMA2 R46, -RZ, RZ, 0, 5.9604644775390625e-08 ;  /* 0x00000001ff2e7431 */ /* 0x000fe400000001ff */
[----:B-1----:R-:W-:Y:S01]  /*7200*/  IMAD.MOV.U32 R0, RZ, RZ, 0x1 ;  /* 0x00000001ff007424 */ /* 0x002fe200078e00ff */
[----:B------:R-:W-:Y:S06]  /*7210*/  UISETP.NE.AND.EX UP0, UPT, UR55, URZ, UPT, UP0 ;  /* 0x000000ff3700728c */ /* 0x000fec000bf05300 */
[----:B------:R-:W-:Y:S05]  /*7220*/  PLOP3.LUT P3, PT, PT, PT, UP0, 0x80, 0x8 ;  /* 0x000000000008781c */ /* 0x000fea0003f6f008 */
[----:B------:R-:W1:Y:S01]  /*7230*/  @UP0 LDCU.64 UR4, c[0x0][0x888] ;  /* 0x00011100ff0407ac */ /* 0x000e620008000a00 */
[----:B------:R-:W-:Y:S07]  /*7240*/  @UP0 UIMAD UR6, UR36, UR6, URZ ;  /* 0x00000006240602a4 */ /* 0x000fee000f8e02ff */
[----:B------:R-:W-:Y:S01]  /*7250*/  @!P3 PRMT R46, R0, 0x7610, R46 ;  /* 0x00007610002eb816 */ /* 0x000fe2000000002e */
[----:B-1----:R-:W-:Y:S06]  /*7260*/  @UP0 UIMAD.WIDE UR4, UR6, 0x4, UR4 ;  /* 0x00000004060408a5 */ /* 0x002fec000f8e0204 */
[----:B------:R-:W-:Y:S02]  /*7270*/  IMAD.U32 R2, RZ, RZ, UR4 ;  /* 0x00000004ff027e24 */ /* 0x000fe4000f8e00ff */
[----:B------:R-:W-:Y:S03]  /*7280*/  IMAD.U32 R3, RZ, RZ, UR5 ;  /* 0x00000005ff037e24 */ /* 0x000fe6000f8e00ff */
[----:B------:R-:W1:Y:S02]  /*7290*/  @!UP0 LDCU UR4, c[0x0][0x880] ;  /* 0x00011000ff0487ac */ /* 0x000e640008000800 */
[----:B--2--5:R2:W5:Y:S02]  /*72a0*/  @P3 LDG.E R27, desc[UR8][R2.64] ;  /* 0x00000008021b3981 */ /* 0x024564000c1e1900 */
[----:B-12---:R-:W-:Y:S02]  /*72b0*/  @!P3 MOV R27, UR4 ;  /* 0x00000004001bbc02 */ /* 0x006fe40008000f00 */
.L_x_129:
[----:B------:R-:W-:Y:S05]  /*72c0*/  @!P4 BRA `(.L_x_130) ;  /* 0x000000000024c947 */ /* 0x000fea0003800000 */
[----:B------:R-:W-:Y:S01]  /*72d0*/  ISETP.NE.U32.AND P3, PT, R40, RZ, PT ;  /* 0x000000ff2800720c */ /* 0x000fe20003f65070 */
[----:B------:R-:W2:Y:S03]  /*72e0*/  LDCU.64 UR4, c[0x0][0x358] ;  /* 0x00006b00ff0477ac */ /* 0x000ea60008000a00 */
[----:B------:R-:W-:Y:S11]  /*72f0*/  ISETP.NE.AND.EX P3, PT, R41, RZ, PT, P3 ;  /* 0x000000ff2900720c */ /* 0x000ff60003f65330 */
[----:B------:R-:W-:Y:S02]  /*7300*/  @!UPT UIADD3 URZ, UPT, UPT, URZ, URZ, URZ ;  /* 0x000000fffffff290 */ /* 0x000fe4000fffe0ff */
[----:B------:R-:W3:Y:S01]  /*7310*/  @P3 LDC.64 R2, c[0x0][0x8a8] ;  /* 0x00022a00ff023b82 */ /* 0x000ee20000000a00 */
[----:B-1----:R-:W-:Y:S04]  /*7320*/  @P3 IMAD R0, R42, UR36, RZ ;  /* 0x000000242a003c24 */ /* 0x002fe8000f8e02ff */
[----:B---3--:R-:W-:Y:S05]  /*7330*/  @P3 IMAD.WIDE R2, R0, 0x4, R2 ;  /* 0x0000000400023825 */ /* 0x008fea00078e0202 */
[----:B--2--5:R2:W5:Y:S02]  /*7340*/  @P3 LDG.E R24, desc[UR4][R2.64] ;  /* 0x0000000402183981 */ /* 0x024564000c1e1900 */
[----:B--2---:R-:W3:Y:S02]  /*7350*/  @!P3 LDC R24, c[0x0][0x8a0] ;  /* 0x00022800ff18bb82 */ /* 0x004ee40000000800 */
.L_x_130:
[----:B-----5:R-:W-:Y:S01]  /*7360*/  FSETP.NEU.AND P3, PT, R27, RZ, PT ;  /* 0x000000ff1b00720b */ /* 0x020fe20003f6d000 */
[----:B------:R-:W-:Y:S01]  /*7370*/  IMAD.SHL.U32 R56, R44, 0x2, RZ ;  /* 0x000000022c387824 */ /* 0x000fe200078e00ff */
[----:B------:R-:W-:Y:S01]  /*7380*/  SEL R3, RZ, 0xffffffff, P2 ;  /* 0xffffffffff037807 */ /* 0x000fe20001000000 */
[----:B------:R-:W-:Y:S01]  /*7390*/  BSSY B1, `(.L_x_131) ;  /* 0x0000034000017945 */ /* 0x000fe20003800000 */
[----:B------:R-:W-:Y:S01]  /*73a0*/  @P1 LOP3.LUT P2, RZ, R46, 0xff, RZ, 0xc0, !PT ;  /* 0x000000ff2eff1812 */ /* 0x000fe2000784c0ff */
[----:B------:R-:W-:Y:S01]  /*73b0*/  IMAD.MOV.U32 R63, RZ, RZ, 0x1 ;  /* 0x00000001ff3f7424 */ /* 0x000fe200078e00ff */
[----:B-1----:R-:W-:Y:S01]  /*73c0*/  @P1 SEL R0, RZ, 0xffffffff, P3 ;  /* 0xffffffffff001807 */ /* 0x002fe20001800000 */
[C---:B------:R-:W-:Y:S01]  /*73d0*/  IMAD R25, R22.reuse, 0x40, R23 ;  /* 0x0000004016197824 */ /* 0x040fe200078e0217 */
[----:B------:R-:W-:Y:S01]  /*73e0*/  LOP3.LUT R59, R59, 0x1, RZ, 0x3c, !PT ;  /* 0x000000013b3b7812 */ /* 0x000fe200078e3cff */
[----:B------:R-:W-:Y:S01]  /*73f0*/  IMAD.MOV.U32 R26, RZ, RZ, RZ ;  /* 0x000000ffff1a7224 */ /* 0x000fe200078e00ff */
[C---:B------:R-:W-:Y:S02]  /*7400*/  @P0 SEL R0, R3.reuse, R0, !P2 ;  /* 0x0000000003000207 */ /* 0x040fe40005000000 */
[----:B------:R-:W-:Y:S02]  /*7410*/  CS2R R38, SRZ ;  /* 0x0000000000267805 */ /* 0x000fe4000001ff00 */
[----:B------:R-:W-:Y:S02]  /*7420*/  LEA R53, R22, UR43, 0x3 ;  /* 0x0000002b16357c11 */ /* 0x000fe4000f8e18ff */
[----:B------:R-:W-:Y:S02]  /*7430*/  CS2R R36, SRZ ;  /* 0x0000000000247805 */ /* 0x000fe4000001ff00 */
[----:B------:R-:W-:Y:S02]  /*7440*/  @P1 LOP3.LUT R0, R0, 0x1, RZ, 0xc0, !PT ;  /* 0x0000000100001812 */ /* 0x000fe400078ec0ff */
[----:B------:R-:W-:Y:S02]  /*7450*/  CS2R R30, SRZ ;  /* 0x00000000001e7805 */ /* 0x000fe4000001ff00 */
[----:B------:R-:W-:Y:S02]  /*7460*/  PLOP3.LUT P2, PT, PT, PT, UP1, 0x80, 0x8 ;  /* 0x000000000008781c */ /* 0x000fe40003f4f018 */
[----:B------:R-:W-:Y:S02]  /*7470*/  CS2R R28, SRZ ;  /* 0x00000000001c7805 */ /* 0x000fe4000001ff00 */
[----:B------:R-:W-:Y:S01]  /*7480*/  ISETP.NE.U32.OR P6, PT, R0, 0x1, !P1 ;  /* 0x000000010000780c */ /* 0x000fe20004fc5470 */
[----:B------:R-:W-:Y:S01]  /*7490*/  VIADD R62, R56, UR43 ;  /* 0x0000002b383e7c36 */ /* 0x000fe20008000000 */
[----:B------:R-:W-:Y:S02]  /*74a0*/  LOP3.LUT P4, R54, R46, 0xff, RZ, 0xc0, !PT ;  /* 0x000000ff2e367812 */ /* 0x000fe4000788c0ff */
[----:B------:R-:W-:Y:S02]  /*74b0*/  SEL R2, RZ, 0xffffffff, P3 ;  /* 0xffffffffff027807 */ /* 0x000fe40001800000 */
[----:B------:R-:W-:Y:S03]  /*74c0*/  P2R R61, PR, RZ, 0x40 ;  /* 0x00000040ff3d7803 */ /* 0x000fe60000000000 */
[----:B------:R-:W-:Y:S04]  /*74d0*/  @P2 SEL R2, R3, R2, !P4 ;  /* 0x0000000203022207 */ /* 0x000fe80006000000 */
[----:B------:R-:W-:Y:S02]  /*74e0*/  @P6 SHF.L.U32 R0, R59, 0x1f, RZ ;  /* 0x0000001f3b006819 */ /* 0x000fe400000006ff */
[----:B------:R-:W-:Y:S02]  /*74f0*/  LOP3.LUT R2, R2, 0x1, RZ, 0xc0, !PT ;  /* 0x0000000102027812 */ /* 0x000fe400078ec0ff */
[----:B------:R1:W2:Y:S02]  /*7500*/  @P6 SYNCS.PHASECHK.TRANS64.TRYWAIT P1, [UR43+0x1a0], R0 ;  /* 0x0001a000ff0065a7 */ /* 0x0002a4000802112b */
[----:B------:R-:W-:Y:S04]  /*7510*/  ISETP.NE.U32.AND P5, PT, R2, 0x1, PT ;  /* 0x000000010200780c */ /* 0x000fe80003fa5070 */
[----:B------:R-:W-:Y:S02]  /*7520*/  P2R R64, PR, RZ, 0x20 ;  /* 0x00000020ff407803 */ /* 0x000fe40000000000 */
[----:B-1----:R-:W-:Y:S04]  /*7530*/  SHF.L.U32 R0, R58, 0x1f, RZ ;  /* 0x0000001f3a007819 */ /* 0x002fe800000006ff */
[----:B------:R1:W4:Y:S01]  /*7540*/  SYNCS.PHASECHK.TRANS64.TRYWAIT P0, [R53+URZ+0x210], R0 ;  /* 0x00021000350075a7 */ /* 0x00032200080011ff */
[----:B--2---:R-:W-:Y:S01]  /*7550*/  @P6 SEL R63, RZ, 0x1, !P1 ;  /* 0x00000001ff3f6807 */ /* 0x004fe20004800000 */
[----:B-1----:R-:W-:Y:S06]  /*7560*/  @!P6 BRA `(.L_x_132) ;  /* 0x000000000058e947 */ /* 0x002fec0003800000 */
[C---:B------:R-:W-:Y:S01]  /*7570*/  VIADD R2, R62.reuse, 0x300 ;  /* 0x000003003e027836 */ /* 0x040fe20000000000 */
[----:B------:R-:W-:Y:S01]  /*7580*/  LOP3.LUT P6, RZ, R45, 0x40, RZ, 0xc0, !PT ;  /* 0x000000402dff7812 */ /* 0x000fe200078cc0ff */
[----:B------:R-:W-:Y:S01]  /*7590*/  BSSY B0, `(.L_x_133) ;  /* 0x000000e000007945 */ /* 0x000fe20003800000 */
[----:B------:R-:W-:Y:S01]  /*75a0*/  ISETP.NE.AND P2, PT, R63, RZ, PT ;  /* 0x000000ff3f00720c */ /* 0x000fe20003f45270 */
[----:B------:R-:W-:Y:S01]  /*75b0*/  @P5 VIADD R4, R62, 0x310 ;  /* 0x000003103e045836 */ /* 0x000fe20000000000 */
[----:B------:R-:W-:Y:S01]  /*75c0*/  PLOP3.LUT P1, PT, PT, PT, PT, 0x8, 0x80 ;  /* 0x000000000080781c */ /* 0x000fe20003f2e170 */
[----:B------:R-:W-:Y:S01]  /*75d0*/  IMAD.MOV.U32 R39, RZ, RZ, RZ ;  /* 0x000000ffff277224 */ /* 0x000fe200078e00ff */
[----:B------:R-:W-:Y:S02]  /*75e0*/  @P5 PLOP3.LUT P1, PT, P6, PT, PT, 0x80, 0x8 ;  /* 0x000000000008581c */ /* 0x000fe4000372f070 */
[----:B------:R-:W-:Y:S02]  /*75f0*/  CS2R R36, SRZ ;  /* 0x0000000000247805 */ /* 0x000fe4000001ff00 */
[----:B------:R-:W-:Y:S02]  /*7600*/  CS2R R30, SRZ ;  /* 0x00000000001e7805 */ /* 0x000fe4000001ff00 */
[----:B------:R-:W-:Y:S07]  /*7610*/  CS2R R28, SRZ ;  /* 0x00000000001c7805 */ /* 0x000fee000001ff00 */
[----:B------:R-:W-:Y:S01]  /*7620*/  @P1 VIADD R4, R2, 0xfffffff0 ;  /* 0xfffffff002041836 */ /* 0x000fe20000000000 */
[----:B------:R-:W-:Y:S06]  /*7630*/  @P2 BRA `(.L_x_134) ;  /* 0x00000000000c2947 */ /* 0x000fec0003800000 */
[----:B------:R-:W-:Y:S04]  /*7640*/  SHF.L.U32 R3, R59, 0x1f, RZ ;  /* 0x0000001f3b037819 */ /* 0x000fe800000006ff */
[----:B------:R-:W1:Y:S02]  /*7650*/  SYNCS.PHASECHK.TRANS64.TRYWAIT P1, [UR43+0x1a0], R3 ;  /* 0x0001a003ff0075a7 */ /* 0x000e64000802112b */
[----:B-1----:R-:W-:Y:S05]  /*7660*/  @!P1 BRA `(.L_x_135) ;  /* 0x00000038005c9947 */ /* 0x002fea0003800000 */
.L_x_134:
[----:B------:R-:W-:Y:S05]  /*7670*/  BSYNC B0 ;  /* 0x0000000000007941 */ /* 0x000fea0003800000 */
.L_x_133:
[----:B------:R-:W-:Y:S01]  /*7680*/  ISETP.NE.AND P1, PT, R64, RZ, PT ;  /* 0x000000ff4000720c */ /* 0x000fe20003f25270 */
[----:B------:R-:W-:Y:S11]  /*7690*/  HFMA2 R26, -RZ, RZ, 0, 5.9604644775390625e-08 ;  /* 0x00000001ff1a7431 */ /* 0x000ff600000001ff */
[----:B------:R-:W-:Y:S01]  /*76a0*/  @!UPT UIADD3 URZ, UPT, UPT, URZ, URZ, URZ ;  /* 0x000000fffffff290 */ /* 0x000fe2000fffe0ff */
[----:B------:R2:W1:Y:S04]  /*76b0*/  @P1 LDS.128 R36, [R4] ;  /* 0x0000000004241984 */ /* 0x0004680000000c00 */
[----:B------:R2:W1:Y:S02]  /*76c0*/  @P1 LDS.128 R28, [R56+UR43+0x300] ;  /* 0x0003002b381c1984 */ /* 0x0004640008000c00 */
.L_x_132:
[----:B------:R-:W-:Y:S05]  /*76d0*/  BSYNC B1 ;  /* 0x0000000000017941 */ /* 0x000fea0003800000 */
.L_x_131:
[----:B-1----:R-:W-:Y:S04]  /*76e0*/  SHF.R.U32.HI R2, RZ, 0x15, R25 ;  /* 0x00000015ff027819 */ /* 0x002fe80000011619 */
[----:B------:R-:W-:Y:S01]  /*76f0*/  LOP3.LUT P1, RZ, R2, 0x3, R47, 0x48, !PT ;  /* 0x0000000302ff7812 */ /* 0x000fe2000782482f */
[----:B------:R-:W-:Y:S01]  /*7700*/  @!UPT UIADD3 URZ, UPT, UPT, URZ, URZ, URZ ;  /* 0x000000fffffff290 */ /* 0x000fe2000fffe0ff */
[----:B----4-:R-:W-:Y:S11]  /*7710*/  @P0 BRA `(.L_x_136) ;  /* 0x0000000000080947 */ /* 0x010ff60003800000 */
[----:B------:R-:W1:Y:S02]  /*7720*/  SYNCS.PHASECHK.TRANS64.TRYWAIT P0, [R53+URZ+0x210], R0 ;  /* 0x00021000350075a7 */ /* 0x000e6400080011ff */
[----:B-1----:R-:W-:Y:S05]  /*7730*/  @!P0 BRA `(.L_x_137) ;  /* 0x0000003800408947 */ /* 0x002fea0003800000 */
.L_x_136:
[----:B------:R-:W-:Y:S05]  /*7740*/  @!P1 BRA `(.L_x_138) ;  /* 0x0000000000409947 */ /* 0x000fea0003800000 */
[----:B------:R-:W4:Y:S01]  /*7750*/  LDCU.64 UR8, c[0x4][0x70] ;  /* 0x01000e00ff0877ac */ /* 0x000f220008000a00 */
[----:B------:R-:W-:Y:S01]  /*7760*/  MOV R3, 0x0 ;  /* 0x0000000000037802 */ /* 0x000fe20000000f00 */
[----:B------:R-:W-:Y:S02]  /*7770*/  HFMA2 R12, -RZ, RZ, 0, 5.9604644775390625e-08 ;  /* 0x00000001ff0c7431 */ /* 0x000fe400000001ff */
[----:B------:R-:W-:Y:S02]  /*7780*/  IMAD.MOV.U32 R8, RZ, RZ, 0x192 ;  /* 0x00000192ff087424 */ /* 0x000fe400078e00ff */
[----:B------:R-:W-:Y:S01]  /*7790*/  IMAD.MOV.U32 R13, RZ, RZ, RZ ;  /* 0x000000ffff0d7224 */ /* 0x000fe200078e00ff */
[----:B------:R-:W5:Y:S01]  /*77a0*/  LDCU.64 UR6, c[0x4][0x78] ;  /* 0x01000f00ff0677ac */ /* 0x000f620008000a00 */
[----:B------:R-:W1:Y:S01]  /*77b0*/  LDC.64 R2, c[0x4][R3] ;  /* 0x0100000003027b82 */ /* 0x000e620000000a00 */
[----:B------:R-:W3:Y:S01]  /*77c0*/  LDCU.64 UR4, c[0x4][0x10] ;  /* 0x01000200ff0477ac */ /* 0x000ee20008000a00 */
[----:B----4-:R-:W-:Y:S01]  /*77d0*/  MOV R5, UR9 ;  /* 0x0000000900057c02 */ /* 0x010fe20008000f00 */
[----:B--2---:R-:W-:Y:S01]  /*77e0*/  IMAD.U32 R4, RZ, RZ, UR8 ;  /* 0x00000008ff047e24 */ /* 0x004fe2000f8e00ff */
[----:B-----5:R-:W-:Y:S01]  /*77f0*/  MOV R7, UR7 ;  /* 0x0000000700077c02 */ /* 0x020fe20008000f00 */
[----:B------:R-:W-:Y:S01]  /*7800*/  IMAD.U32 R6, RZ, RZ, UR6 ;  /* 0x00000006ff067e24 */ /* 0x000fe2000f8e00ff */
[----:B---3--:R-:W-:Y:S01]  /*7810*/  MOV R11, UR5 ;  /* 0x00000005000b7c02 */ /* 0x008fe20008000f00 */
[----:B------:R-:W-:Y:S02]  /*7820*/  IMAD.U32 R10, RZ, RZ, UR4 ;  /* 0x00000004ff0a7e24 */ /* 0x000fe4000f8e00ff */
[----:B------:R-:W-:Y:S07]  /*7830*/  LEPC R20, `(.L_x_138) ;  /* 0x000000001014794e */ /* 0x000fee0000000000 */
[----:B-1----:R-:W-:Y:S05]  /*7840*/  CALL.ABS.NOINC R2 ;  /* 0x0000000002007343 */ /* 0x002fea0003c00000 */
.L_x_138:
[----:B------:R-:W-:Y:S05]  /*7850*/  WARPSYNC.ALL ;  /* 0x0000000000007948 */ /* 0x000fea0003800000 */
[----:B------:R-:W-:Y:S01]  /*7860*/  R2UR UR4, R25 ;  /* 0x00000000190472ca */ /* 0x000fe200000e0000 */
[--C-:B------:R-:W-:Y:S01]  /*7870*/  HADD2.F32 R3, -RZ, R28.reuse.H0_H0 ;  /* 0x2000001cff037230 */ /* 0x100fe20000004100 */
[----:B------:R-:W-:Y:S01]  /*7880*/  MOV R65, 0x10 ;  /* 0x0000001000417802 */ /* 0x000fe20000000f00 */
[--C-:B------:R-:W-:Y:S01]  /*7890*/  HADD2.F32 R20, -RZ, R29.reuse.H0_H0 ;  /* 0x2000001dff147230 */ /* 0x100fe20000004100 */
[----:B------:R-:W-:Y:S01]  /*78a0*/  LOP3.LUT P6, RZ, R45, 0x40, RZ, 0xc0, !PT ;  /* 0x000000402dff7812 */ /* 0x000fe200078cc0ff */
[----:B------:R-:W-:Y:S01]  /*78b0*/  HADD2.F32 R21, -RZ, R29.H1_H1 ;  /* 0x3000001dff157230 */ /* 0x000fe20000004100 */
[----:B------:R-:W-:Y:S01]  /*78c0*/  ISETP.NE.AND P0, PT, R60, RZ, PT ;  /* 0x000000ff3c00720c */ /* 0x000fe20003f05270 */
[----:B------:R-:W-:Y:S01]  /*78d0*/  BSSY.RECONVERGENT B0, `(.L_x_139) ;  /* 0x0000052000007945 */ /* 0x000fe20003800200 */
[----:B------:R-:W-:Y:S04]  /*78e0*/  SEL R65, R65, 0xfffffff0, !P6 ;  /* 0xfffffff041417807 */ /* 0x000fe80007000000 */
[----:B------:R-:W-:Y:S01]  /*78f0*/  IADD3 R62, PT, PT, R62, R65, RZ ;  /* 0x000000413e3e7210 */ /* 0x000fe20007ffe0ff */
[----:B--2---:R-:W1:Y:S02]  /*7900*/  LDTM.x16 R4, tmem[UR4] ;  /* 0x00000004000479ee */ /* 0x004e640008240000 */
[C---:B-1-3--:R-:W-:Y:S01]  /*7910*/  FMUL R0, R24.reuse, R4 ;  /* 0x0000000418007220 */ /* 0x04afe20000400000 */
[----:B------:R-:W-:Y:S02]  /*7920*/  HADD2.F32 R4, -RZ, R28.H1_H1 ;  /* 0x3000001cff047230 */ /* 0x000fe40000004100 */
[C---:B------:R-:W-:Y:S01]  /*7930*/  FMUL R2, R24.reuse, R5 ;  /* 0x0000000518027220 */ /* 0x040fe20000400000 */
[C---:B------:R-:W-:Y:S01]  /*7940*/  FMUL R7, R24.reuse, R7 ;  /* 0x0000000718077220 */ /* 0x040fe20000400000 */
[C---:B------:R-:W-:Y:S01]  /*7950*/  FFMA R0, R27.reuse, R3, R0 ;  /* 0x000000031b007223 */ /* 0x040fe20000000000 */
[C---:B------:R-:W-:Y:S01]  /*7960*/  FMUL R3, R24.reuse, R6 ;  /* 0x0000000618037220 */ /* 0x040fe20000400000 */
[C---:B------:R-:W-:Y:S01]  /*7970*/  FFMA R2, R27.reuse, R4, R2 ;  /* 0x000000041b027223 */ /* 0x040fe20000000002 */
[C---:B------:R-:W-:Y:S01]  /*7980*/  FMUL R4, R24.reuse, R8 ;  /* 0x0000000818047220 */ /* 0x040fe20000400000 */
[C---:B------:R-:W-:Y:S01]  /*7990*/  FMUL R8, R24.reuse, R12 ;  /* 0x0000000c18087220 */ /* 0x040fe20000400000 */
[----:B------:R-:W-:Y:S01]  /*79a0*/  FMUL R12, R24, R16 ;  /* 0x00000010180c7220 */ /* 0x000fe20000400000 */
[--C-:B------:R-:W-:Y:S01]  /*79b0*/  HADD2.F32 R16, -RZ, R30.reuse.H0_H0 ;  /* 0x2000001eff107230 */ /* 0x100fe20000004100 */
[----:B------:R-:W-:Y:S01]  /*79c0*/  F2FP.F16.F32.PACK_AB R32, R2, R0 ;  /* 0x000000000220723e */ /* 0x000fe200000000ff */
[----:B------:R-:W-:Y:S02]  /*79d0*/  HADD2.F32 R0, -RZ, R30.H1_H1 ;  /* 0x3000001eff007230 */ /* 0x000fe40000004100 */
[C---:B------:R-:W-:Y:S01]  /*79e0*/  FMUL R5, R24.reuse, R9 ;  /* 0x0000000918057220 */ /* 0x040fe20000400000 */
[C---:B------:R-:W-:Y:S01]  /*79f0*/  FFMA R3, R27.reuse, R20, R3 ;  /* 0x000000141b037223 */ /* 0x040fe20000000003 */
[C---:B------:R-:W-:Y:S01]  /*7a00*/  FFMA R7, R27.reuse, R21, R7 ;  /* 0x000000151b077223 */ /* 0x040fe20000000007 */
[--C-:B------:R-:W-:Y:S02]  /*7a10*/  HADD2.F32 R2, -RZ, R31.reuse.H0_H0 ;  /* 0x2000001fff027230 */ /* 0x100fe40000004100 */
[C---:B------:R-:W-:Y:S01]  /*7a20*/  FFMA R4, R27.reuse, R16, R4 ;  /* 0x000000101b047223 */ /* 0x040fe20000000004 */
[C---:B------:R-:W-:Y:S01]  /*7a30*/  FMUL R6, R24.reuse, R10 ;  /* 0x0000000a18067220 */ /* 0x040fe20000400000 */
[C---:B------:R-:W-:Y:S01]  /*7a40*/  FFMA R5, R27.reuse, R0, R5 ;  /* 0x000000001b057223 */ /* 0x040fe20000000005 */
[----:B------:R-:W-:Y:S02]  /*7a50*/  HADD2.F32 R16, -RZ, R31.H1_H1 ;  /* 0x3000001fff107230 */ /* 0x000fe40000004100 */
[C---:B------:R-:W-:Y:S01]  /*7a60*/  FMUL R11, R24.reuse, R11 ;  /* 0x0000000b180b7220 */ /* 0x040fe20000400000 */
[--C-:B------:R-:W-:Y:S02]  /*7a70*/  HADD2.F32 R0, -RZ, R36.reuse.H0_H0 ;  /* 0x20000024ff007230 */ /* 0x100fe40000004100 */
[----:B------:R-:W-:Y:S01]  /*7a80*/  FFMA R6, R27, R2, R6 ;  /* 0x000000021b067223 */ /* 0x000fe20000000006 */
[----:B------:R-:W-:Y:S01]  /*7a90*/  F2FP.F16.F32.PACK_AB R33, R7, R3 ;  /* 0x000000030721723e */ /* 0x000fe200000000ff */
[----:B------:R-:W-:Y:S02]  /*7aa0*/  HADD2.F32 R2, -RZ, R36.H1_H1 ;  /* 0x30000024ff027230 */ /* 0x000fe40000004100 */
[C---:B------:R-:W-:Y:S01]  /*7ab0*/  FFMA R11, R27.reuse, R16, R11 ;  /* 0x000000101b0b7223 */ /* 0x040fe2000000000b */
[C---:B------:R-:W-:Y:S01]  /*7ac0*/  FMUL R9, R24.reuse, R13 ;  /* 0x0000000d18097220 */ /* 0x040fe20000400000 */
[--C-:B------:R-:W-:Y:S02]  /*7ad0*/  HADD2.F32 R3, -RZ, R37.reuse.H0_H0 ;  /* 0x20000025ff037230 */ /* 0x100fe40000004100 */
[C---:B------:R-:W-:Y:S01]  /*7ae0*/  FFMA R8, R27.reuse, R0, R8 ;  /* 0x000000001b087223 */ /* 0x040fe20000000008 */
[C---:B------:R-:W-:Y:S01]  /*7af0*/  FMUL R10, R24.reuse, R14 ;  /* 0x0000000e180a7220 */ /* 0x040fe20000400000 */
[----:B------:R-:W-:Y:S02]  /*7b00*/  HADD2.F32 R0, -RZ, R37.H1_H1 ;  /* 0x30000025ff007230 */ /* 0x000fe40000004100 */
[C---:B------:R-:W-:Y:S01]  /*7b10*/  FMUL R15, R24.reuse, R15 ;  /* 0x0000000f180f7220 */ /* 0x040fe20000400000 */
[C---:B------:R-:W-:Y:S01]  /*7b20*/  FFMA R9, R27.reuse, R2, R9 ;  /* 0x000000021b097223 */ /* 0x040fe20000000009 */
[----:B------:R-:W-:Y:S01]  /*7b30*/  FFMA R10, R27, R3, R10 ;  /* 0x000000031b0a7223 */ /* 0x000fe2000000000a */
[--C-:B------:R-:W-:Y:S01]  /*7b40*/  HADD2.F32 R2, -RZ, R38.reuse.H0_H0 ;  /* 0x20000026ff027230 */ /* 0x100fe20000004100 */
[----:B------:R-:W-:Y:S01]  /*7b50*/  F2FP.F16.F32.PACK_AB R34, R5, R4 ;  /* 0x000000040522723e */ /* 0x000fe200000000ff */
[----:B------:R-:W-:Y:S02]  /*7b60*/  HADD2.F32 R3, -RZ, R38.H1_H1 ;  /* 0x30000026ff037230 */ /* 0x000fe40000004100 */
[----:B------:R-:W-:Y:S01]  /*7b70*/  FFMA R15, R27, R0, R15 ;  /* 0x000000001b0f7223 */ /* 0x000fe2000000000f */
[C---:B------:R-:W-:Y:S01]  /*7b80*/  FMUL R13, R24.reuse, R17 ;  /* 0x00000011180d7220 */ /* 0x040fe20000400000 */
[--C-:B------:R-:W-:Y:S02]  /*7b90*/  HADD2.F32 R4, -RZ, R39.reuse.H0_H0 ;  /* 0x20000027ff047230 */ /* 0x100fe40000004100 */
[C---:B------:R-:W-:Y:S01]  /*7ba0*/  FMUL R14, R24.reuse, R18 ;  /* 0x00000012180e7220 */ /* 0x040fe20000400000 */
[----:B------:R-:W-:Y:S02]  /*7bb0*/  HADD2.F32 R0, -RZ, R39.H1_H1 ;  /* 0x30000027ff007230 */ /* 0x000fe40000004100 */
[----:B------:R-:W-:Y:S01]  /*7bc0*/  FMUL R19, R24, R19 ;  /* 0x0000001318137220 */ /* 0x000fe20000400000 */
[----:B------:R-:W-:Y:S01]  /*7bd0*/  F2FP.F16.F32.PACK_AB R35, R11, R6 ;  /* 0x000000060b23723e */ /* 0x000fe200000000ff */
[C---:B------:R-:W-:Y:S01]  /*7be0*/  FFMA R12, R27.reuse, R2, R12 ;  /* 0x000000021b0c7223 */ /* 0x040fe2000000000c */
[C---:B------:R-:W-:Y:S01]  /*7bf0*/  FFMA R13, R27.reuse, R3, R13 ;  /* 0x000000031b0d7223 */ /* 0x040fe2000000000d */
[C---:B------:R-:W-:Y:S01]  /*7c00*/  FFMA R14, R27.reuse, R4, R14 ;  /* 0x000000041b0e7223 */ /* 0x040fe2000000000e */
[----:B------:R-:W-:Y:S01]  /*7c10*/  FFMA R19, R27, R0, R19 ;  /* 0x000000001b137223 */ /* 0x000fe20000000013 */
[----:B------:R1:W-:Y:S01]  /*7c20*/  STS.128 [R56+UR43+0x300], R32 ;  /* 0x0003002038007988 */ /* 0x0003e20008000c2b */
[----:B------:R-:W-:Y:S02]  /*7c30*/  F2FP.F16.F32.PACK_AB R8, R9, R8 ;  /* 0x000000080908723e */ /* 0x000fe400000000ff */
[----:B------:R-:W-:Y:S02]  /*7c40*/  F2FP.F16.F32.PACK_AB R9, R15, R10 ;  /* 0x0000000a0f09723e */ /* 0x000fe400000000ff */
[----:B------:R-:W-:Y:S02]  /*7c50*/  F2FP.F16.F32.PACK_AB R10, R13, R12 ;  /* 0x0000000c0d0a723e */ /* 0x000fe400000000ff */
[----:B------:R-:W-:Y:S05]  /*7c60*/  F2FP.F16.F32.PACK_AB R11, R19, R14 ;  /* 0x0000000e130b723e */ /* 0x000fea00000000ff */
[----:B------:R1:W-:Y:S01]  /*7c70*/  STS.128 [R62+0x300], R8 ;  /* 0x000300083e007388 */ /* 0x0003e20000000c00 */
[----:B------:R-:W-:Y:S01]  /*7c80*/  @!PT LDS RZ, [RZ] ;  /* 0x00000000fffff984 */ /* 0x000fe20000000800 */
[----:B------:R-:W-:Y:S01]  /*7c90*/  @!PT LDS RZ, [RZ] ;  /* 0x00000000fffff984 */ /* 0x000fe20000000800 */
[----:B------:R-:W-:Y:S01]  /*7ca0*/  @!PT LDS RZ, [RZ] ;  /* 0x00000000fffff984 */ /* 0x000fe20000000800 */
[----:B------:R-:W-:Y:S01]  /*7cb0*/  @!PT LDS RZ, [RZ] ;  /* 0x00000000fffff984 */ /* 0x000fe20000000800 */
[----:B------:R2:W-:Y:S07]  /*7cc0*/  MEMBAR.ALL.CTA ;  /* 0x0000000000007992 */ /* 0x0005ee0000008000 */
[----:B--2---:R-:W2:Y:S02]  /*7cd0*/  FENCE.VIEW.ASYNC.S ;  /* 0x00000000000073c6 */ /* 0x004ea40000000000 */
[----:B--2---:R-:W-:Y:S06]  /*7ce0*/  BAR.SYNC.DEFER_BLOCKING 0x1, 0x80 ;  /* 0x0042000000007b1d */ /* 0x004fec0000010000 */
[----:B------:R-:W-:Y:S05]  /*7cf0*/  @P0 BRA `(.L_x_140) ;  /* 0x00000000003c0947 */ /* 0x000fea0003800000 */
[----:B------:R-:W2:Y:S01]  /*7d00*/  LDCU.64 UR6, c[0x0][0x348] ;  /* 0x00006900ff0677ac */ /* 0x000ea20008000a00 */
[----:B------:R-:W-:Y:S01]  /*7d10*/  UIADD3 UR4, UPT, UPT, UR43, 0x300, URZ ;  /* 0x000003002b047890 */ /* 0x000fe2000fffe0ff */
[----:B------:R-:W-:Y:S01]  /*7d20*/  UMOV UR51, UR36 ;  /* 0x0000002400337c82 */ /* 0x000fe20008000000 */
[----:B------:R-:W-:Y:S02]  /*7d30*/  UIADD3 UR9, UPT, UPT, UR49, 0x40, URZ ;  /* 0x0000004031097890 */ /* 0x000fe4000fffe0ff */
[----:B------:R-:W-:Y:S02]  /*7d40*/  UIADD3 UR8, UPT, UPT, UR43, 0xb00, URZ ;  /* 0x00000b002b087890 */ /* 0x000fe4000fffe0ff */
[----:B------:R-:W-:Y:S01]  /*7d50*/  MOV R52, UR4 ;  /* 0x0000000400347c02 */ /* 0x000fe20008000f00 */
[----:B------:R-:W-:Y:S01]  /*7d60*/  UMOV UR10, UR50 ;  /* 0x00000032000a7c82 */ /* 0x000fe20008000000 */
[----:B------:R-:W-:Y:S02]  /*7d70*/  UMOV UR11, UR36 ;  /* 0x00000024000b7c82 */ /* 0x000fe40008000000 */
[----:B------:R-:W-:Y:S01]  /*7d80*/  R2UR UR48, R52 ;  /* 0x00000000343072ca */ /* 0x000fe200000e0000 */
[----:B--2---:R-:W-:Y:S04]  /*7d90*/  UIADD3 UR4, UP0, UPT, UR6, 0x680, URZ ;  /* 0x0000068006047890 */ /* 0x004fe8000ff1e0ff */
[----:B------:R-:W-:Y:S09]  /*7da0*/  UIADD3.X UR5, UPT, UPT, URZ, UR7, URZ, UP0, !UPT ;  /* 0x00000007ff057290 */ /* 0x000ff200087fe4ff */
[----:B------:R2:W-:Y:S01]  /*7db0*/  UTMASTG.3D [UR48], [UR4] ;  /* 0x00000030040073b5 */ /* 0x0005e20008010000 */
[----:B------:R2:W-:Y:S01]  /*7dc0*/  UTMASTG.3D [UR8], [UR4] ;  /* 0x00000008040073b5 */ /* 0x0005e20008010000 */
[----:B------:R0:W-:Y:S01]  /*7dd0*/  UTMACMDFLUSH ;  /* 0x00000000000079b7 */ /* 0x0001e20000000000 */
[----:B--2---:R-:W-:Y:S04]  /*7de0*/  DEPBAR.LE SB0, 0x1 ;  /* 0x000080400000791a */ /* 0x004fe80000000000 */
.L_x_140:
[----:B------:R-:W-:Y:S05]  /*7df0*/  BSYNC.RECONVERGENT B0 ;  /* 0x0000000000007941 */ /* 0x000fea0003800200 */
.L_x_139:
[----:B------:R-:W-:Y:S01]  /*7e00*/  BAR.SYNC.DEFER_BLOCKING 0x1, 0x80 ;  /* 0x0042000000007b1d */ /* 0x000fe20000010000 */
[----:B------:R-:W-:Y:S01]  /*7e10*/  ISETP.NE.AND P1, PT, R61, RZ, PT ;  /* 0x000000ff3d00720c */ /* 0x000fe20003f25270 */
[----:B------:R-:W-:Y:S01]  /*7e20*/  UISETP.NE.AND UP0, UPT, UR52, URZ, UPT ;  /* 0x000000ff3400728c */ /* 0x000fe2000bf05270 */
[----:B------:R-:W-:Y:S11]  /*7e30*/  LEA R2, R26, UR43, 0x3 ;  /* 0x0000002b1a027c11 */ /* 0x000ff6000f8e18ff */
[----:B------:R-:W-:Y:S01]  /*7e40*/  @P1 SHF.L.U32 R3, R59, 0x1f, RZ ;  /* 0x0000001f3b031819 */ /* 0x000fe200000006ff */
[----:B------:R-:W-:Y:S06]  /*7e50*/  BRA.U !UP0, `(.L_x_141) ;  /* 0x0000000108247547 */ /* 0x000fec000b800000 */
[----:B------:R-:W-:Y:S01]  /*7e60*/  IMAD.U32 R4, RZ, RZ, UR46 ;  /* 0x0000002eff047e24 */ /* 0x000fe2000f8e00ff */
[----:B------:R-:W-:Y:S01]  /*7e70*/  MOV R0, UR47 ;  /* 0x0000002f00007c02 */ /* 0x000fe20008000f00 */
[----:B------:R-:W-:Y:S03]  /*7e80*/  UIADD3 UR4, UPT, UPT, UR46, 0x1, URZ ;  /* 0x000000012e047890 */ /* 0x000fe6000fffe0ff */
[----:B------:R-:W-:Y:S01]  /*7e90*/  @P1 LEA R4, R4, UR43, 0x3 ;  /* 0x0000002b04041c11 */ /* 0x000fe2000f8e18ff */
[----:B------:R-:W-:Y:S04]  /*7ea0*/  UISETP.NE.AND UP0, UPT, UR4, 0x4, UPT ;  /* 0x000000040400788c */ /* 0x000fe8000bf05270 */
[----:B------:R-:W-:Y:S01]  /*7eb0*/  @P1 VIADD R4, R4, 0x1c0 ;  /* 0x000001c004041836 */ /* 0x000fe20000000000 */
[----:B------:R-:W-:Y:S04]  /*7ec0*/  USEL UR46, UR4, URZ, UP0 ;  /* 0x000000ff042e7287 */ /* 0x000fe80008000000 */
[----:B------:R-:W-:Y:S04]  /*7ed0*/  @P1 PRMT R0, R0, 0x654, R4 ;  /* 0x0000065400001816 */ /* 0x000fe80000000004 */
[----:B------:R2:W-:Y:S04]  /*7ee0*/  @P1 SYNCS.ARRIVE.TRANS64.RED.A1T0 RZ, [R0+URZ], RZ ;  /* 0x000000ff00ff19a7 */ /* 0x0005e800081004ff */
.L_x_141:
[----:B------:R-:W3:Y:S01]  /*7ef0*/  @P1 SYNCS.PHASECHK.TRANS64.TRYWAIT P0, [R2+URZ+0x1a0], R3 ;  /* 0x0001a003020015a7 */ /* 0x000ee200080011ff */
[----:B------:R-:W-:Y:S01]  /*7f00*/  BSSY B1, `(.L_x_142) ;  /* 0x0000012000017945 */ /* 0x000fe20003800000 */
[----:B---3--:R-:W-:Y:S03]  /*7f10*/  @P1 SEL R63, RZ, 0x1, !P0 ;  /* 0x00000001ff3f1807 */ /* 0x008fe60004000000 */
[----:B------:R-:W-:Y:S05]  /*7f20*/  @!P1 BRA `(.L_x_143) ;  /* 0x00000000003c9947 */ /* 0x000fea0003800000 */
[----:B------:R-:W-:Y:S01]  /*7f30*/  ISETP.NE.AND P1, PT, R64, RZ, PT ;  /* 0x000000ff4000720c */ /* 0x000fe20003f25270 */
[----:B------:R-:W-:Y:S01]  /*7f40*/  BSSY B0, `(.L_x_144) ;  /* 0x0000009000007945 */ /* 0x000fe20003800000 */
[----:B------:R-:W-:Y:S11]  /*7f50*/  ISETP.NE.AND P0, PT, R63, RZ, PT ;  /* 0x000000ff3f00720c */ /* 0x000ff60003f05270 */
[----:B------:R-:W-:Y:S05]  /*7f60*/  @P1 IMAD R4, R26, 0x1000, R56 ;  /* 0x000010001a041824 */ /* 0x000fea00078e0238 */
[----:B------:R-:W-:Y:S05]  /*7f70*/  @P1 IADD3 R3, PT, PT, R4, UR43, RZ ;  /* 0x0000002b04031c10 */ /* 0x000fea000fffe0ff */
[----:B------:R-:W-:Y:S01]  /*7f80*/  @P1 IMAD.IADD R3, R65, 0x1, R3 ;  /* 0x0000000141031824 */ /* 0x000fe200078e0203 */
[----:B------:R-:W-:Y:S06]  /*7f90*/  @P0 BRA `(.L_x_145) ;  /* 0x00000000000c0947 */ /* 0x000fec0003800000 */
[----:B--2---:R-:W-:Y:S04]  /*7fa0*/  SHF.L.U32 R0, R59, 0x1f, RZ ;  /* 0x0000001f3b007819 */ /* 0x004fe800000006ff */
[----:B------:R-:W2:Y:S02]  /*7fb0*/  SYNCS.PHASECHK.TRANS64.TRYWAIT P0, [R2+URZ+0x1a0], R0 ;  /* 0x0001a000020075a7 */ /* 0x000ea400080011ff */
[----:B--2---:R-:W-:Y:S05]  /*7fc0*/  @!P0 BRA `(.L_x_146) ;  /* 0x0000003000308947 */ /* 0x004fea0003800000 */
.L_x_145:
[----:B------:R-:W-:Y:S05]  /*7fd0*/  BSYNC B0 ;  /* 0x0000000000007941 */ /* 0x000fea0003800000 */
.L_x_144:
[----:B------:R-:W-:Y:S02]  /*7fe0*/  ISETP.NE.AND P0, PT, R64, RZ, PT ;  /* 0x000000ff4000720c */ /* 0x000fe40003f05270 */
[----:B------:R-:W-:Y:S11]  /*7ff0*/  IADD3 R26, PT, PT, R26, 0x1, RZ ;  /* 0x000000011a1a7810 */ /* 0x000ff60007ffe0ff */
[----:B------:R3:W4:Y:S04]  /*8000*/  @P0 LDS.128 R28, [R4+UR43+0x300] ;  /* 0x0003002b041c0984 */ /* 0x0007280008000c00 */
[----:B------:R3:W1:Y:S02]  /*8010*/  @P0 LDS.128 R36, [R3+0x300] ;  /* 0x0003000003240984 */ /* 0x0006640000000c00 */
.L_x_143:
[----:B------:R-:W-:Y:S05]  /*8020*/  BSYNC B1 ;  /* 0x0000000000017941 */ /* 0x000fea0003800000 */
.L_x_142:
[----:B--2---:R-:W-:Y:S05]  /*8030*/  VIADD R0, R25, 0x10 ;  /* 0x0000001019007836 */ /* 0x004fea0000000000 */
[----:B------:R-:W-:Y:S04]  /*8040*/  SHF.R.U32.HI R0, RZ, 0x15, R0 ;  /* 0x00000015ff007819 */ /* 0x000fe80000011600 */
[----:B------:R-:W-:Y:S11]  /*8050*/  LOP3.LUT P0, RZ, R0, 0x3, R47, 0x48, !PT ;  /* 0x0000000300ff7812 */ /* 0x000ff6000780482f */
[----:B------:R-:W-:Y:S02]  /*8060*/  @!UPT UIADD3 URZ, UPT, UPT, URZ, URZ, URZ ;  /* 0x000000fffffff290 */ /* 0x000fe4000fffe0ff */
[----:B------:R-:W-:Y:S05]  /*8070*/  @!P0 BRA `(.L_x_147) ;  /* 0x0000000000408947 */ /* 0x000fea0003800000 */
[----:B------:R-:W2:Y:S01]  /*8080*/  LDCU.64 UR8, c[0x4][0x70] ;  /* 0x01000e00ff0877ac */ /* 0x000ea20008000a00 */
[----:B---3--:R-:W-:Y:S01]  /*8090*/  MOV R3, 0x0 ;  /* 0x0000000000037802 */ /* 0x008fe20000000f00 */
[----:B------:R-:W-:Y:S02]  /*80a0*/  HFMA2 R12, -RZ, RZ, 0, 5.9604644775390625e-08 ;  /* 0x00000001ff0c7431 */ /* 0x000fe400000001ff */
[----:B-1----:R-:W-:Y:S02]  /*80b0*/  IMAD.MOV.U32 R8, RZ, RZ, 0x192 ;  /* 0x00000192ff087424 */ /* 0x002fe400078e00ff */
[----:B------:R-:W-:Y:S01]  /*80c0*/  IMAD.MOV.U32 R13, RZ, RZ, RZ ;  /* 0x000000ffff0d7224 */ /* 0x000fe200078e00ff */
[----:B------:R-:W1:Y:S01]  /*80d0*/  LDCU.64 UR6, c[0x4][0x78] ;  /* 0x01000f00ff0677ac */ /* 0x000e620008000a00 */
[----:B------:R-:W3:Y:S01]  /*80e0*/  LDC.64 R2, c[0x4][R3] ;  /* 0x0100000003027b82 */ /* 0x000ee20000000a00 */
[----:B------:R-:W5:Y:S01]  /*80f0*/  LDCU.64 UR4, c[0x4][0x10] ;  /* 0x01000200ff0477ac */ /* 0x000f620008000a00 */
[----:B--2---:R-:W-:Y:S01]  /*8100*/  MOV R5, UR9 ;  /* 0x0000000900057c02 */ /* 0x004fe20008000f00 */
[----:B------:R-:W-:Y:S01]  /*8110*/  IMAD.U32 R4, RZ, RZ, UR8 ;  /* 0x00000008ff047e24 */ /* 0x000fe2000f8e00ff */
[----:B-1----:R-:W-:Y:S01]  /*8120*/  MOV R7, UR7 ;  /* 0x0000000700077c02 */ /* 0x002fe20008000f00 */
[----:B------:R-:W-:Y:S01]  /*8130*/  IMAD.U32 R6, RZ, RZ, UR6 ;  /* 0x00000006ff067e24 */ /* 0x000fe2000f8e00ff */
[----:B-----5:R-:W-:Y:S01]  /*8140*/  MOV R11, UR5 ;  /* 0x00000005000b7c02 */ /* 0x020fe20008000f00 */
[----:B------:R-:W-:Y:S02]  /*8150*/  IMAD.U32 R10, RZ, RZ, UR4 ;  /* 0x00000004ff0a7e24 */ /* 0x000fe4000f8e00ff */
[----:B------:R-:W-:Y:S07]  /*8160*/  LEPC R20, `(.L_x_147) ;  /* 0x000000001014794e */ /* 0x000fee0000000000 */
[----:B---34-:R-:W-:Y:S05]  /*8170*/  CALL.ABS.NOINC R2 ;  /* 0x0000000002007343 */ /* 0x018fea0003c00000 */
.L_x_147:
[----:B------:R-:W-:Y:S01]  /*8180*/  ISETP.NE.AND P6, PT, R61, RZ, PT ;  /* 0x000000ff3d00720c */ /* 0x000fe20003fc5270 */
[----:B------:R-:W-:Y:S05]  /*8190*/  WARPSYNC.ALL ;  /* 0x0000000000007948 */ /* 0x000fea0003800000 */
[----:B------:R-:W-:Y:S01]  /*81a0*/  R2UR UR4, R25 ;  /* 0x00000000190472ca */ /* 0x000fe200000e0000 */
[----:B---34-:R-:W-:Y:S01]  /*81b0*/  HADD2.F32 R3, -RZ, R28.H0_H0 ;  /* 0x2000001cff037230 */ /* 0x018fe20000004100 */
[----:B------:R-:W-:Y:S01]  /*81c0*/  ISETP.NE.AND P0, PT, R60, RZ, PT ;  /* 0x000000ff3c00720c */ /* 0x000fe20003f05270 */
[----:B------:R-:W-:Y:S01]  /*81d0*/  HADD2.F32 R20, -RZ, R30.H0_H0 ;  /* 0x2000001eff147230 */ /* 0x000fe20000004100 */
[----:B------:R-:W-:Y:S09]  /*81e0*/  BSSY.RECONVERGENT B0, `(.L_x_148) ;  /* 0x0000058000007945 */ /* 0x000ff20003800200 */
[----:B-1----:R-:W1:Y:S02]  /*81f0*/  LDTM.x16 R4, tmem[UR4+0x10] ;  /* 0x00001004000479ee */ /* 0x002e640008240000 */
[C---:B-1----:R-:W-:Y:S01]  /*8200*/  FMUL R0, R24.reuse, R4 ;  /* 0x0000000418007220 */ /* 0x042fe20000400000 */
[----:B------:R-:W-:Y:S02]  /*8210*/  HADD2.F32 R4, -RZ, R28.H1_H1 ;  /* 0x3000001cff047230 */ /* 0x000fe40000004100 */
[C---:B------:R-:W-:Y:S01]  /*8220*/  FMUL R2, R24.reuse, R5 ;  /* 0x0000000518027220 */ /* 0x040fe20000400000 */
[--C-:B------:R-:W-:Y:S02]  /*8230*/  HADD2.F32 R5, -RZ, R29.reuse.H0_H0 ;  /* 0x2000001dff057230 */ /* 0x100fe40000004100 */
[C---:B------:R-:W-:Y:S01]  /*8240*/  FFMA R0, R27.reuse, R3, R0 ;  /* 0x000000031b007223 */ /* 0x040fe20000000000 */
[C---:B------:R-:W-:Y:S01]  /*8250*/  FMUL R3, R24.reuse, R6 ;  /* 0x0000000618037220 */ /* 0x040fe20000400000 */
[----:B------:R-:W-:Y:S02]  /*8260*/  HADD2.F32 R6, -RZ, R29.H1_H1 ;  /* 0x3000001dff067230 */ /* 0x000fe40000004100 */
[C---:B------:R-:W-:Y:S01]  /*8270*/  FFMA R2, R27.reuse, R4, R2 ;  /* 0x000000041b027223 */ /* 0x040fe20000000002 */
[C---:B------:R-:W-:Y:S01]  /*8280*/  FMUL R7, R24.reuse, R7 ;  /* 0x0000000718077220 */ /* 0x040fe20000400000 */
[C---:B------:R-:W-:Y:S01]  /*8290*/  FFMA R3, R27.reuse, R5, R3 ;  /* 0x000000051b037223 */ /* 0x040fe20000000003 */
[C---:B------:R-:W-:Y:S01]  /*82a0*/  FMUL R4, R24.reuse, R8 ;  /* 0x0000000818047220 */ /* 0x040fe20000400000 */
[----:B------:R-:W-:Y:S01]  /*82b0*/  FMUL R5, R24, R9 ;  /* 0x0000000918057220 */ /* 0x000fe20000400000 */
[----:B------:R-:W-:Y:S01]  /*82c0*/  F2FP.F16.F32.PACK_AB R32, R2, R0 ;  /* 0x000000000220723e */ /* 0x000fe200000000ff */
[C---:B------:R-:W-:Y:S01]  /*82d0*/  FFMA R7, R27.reuse, R6, R7 ;  /* 0x000000061b077223 */ /* 0x040fe20000000007 */
[----:B------:R-:W-:Y:S02]  /*82e0*/  HADD2.F32 R0, -RZ, R30.H1_H1 ;  /* 0x3000001eff007230 */ /* 0x000fe40000004100 */
[----:B------:R-:W-:Y:S01]  /*82f0*/  FFMA R4, R27, R20, R4 ;  /* 0x000000141b047223 */ /* 0x000fe20000000004 */
[--C-:B------:R-:W-:Y:S02]  /*8300*/  HADD2.F32 R2, -RZ, R31.reuse.H0_H0 ;  /* 0x2000001fff027230 */ /* 0x100fe40000004100 */
[C---:B------:R-:W-:Y:S01]  /*8310*/  FMUL R6, R24.reuse, R10 ;  /* 0x0000000a18067220 */ /* 0x040fe20000400000 */
[----:B------:R-:W-:Y:S01]  /*8320*/  F2FP.F16.F32.PACK_AB R33, R7, R3 ;  /* 0x000000030721723e */ /* 0x000fe200000000ff */
[----:B------:R-:W-:Y:S02]  /*8330*/  HADD2.F32 R3, -RZ, R31.H1_H1 ;  /* 0x3000001fff037230 */ /* 0x000fe40000004100 */
[C---:B------:R-:W-:Y:S01]  /*8340*/  FFMA R5, R27.reuse, R0, R5 ;  /* 0x000000001b057223 */ /* 0x040fe20000000005 */
[C---:B------:R-:W-:Y:S01]  /*8350*/  FMUL R11, R24.reuse, R11 ;  /* 0x0000000b180b7220 */ /* 0x040fe20000400000 */
[--C-:B------:R-:W-:Y:S02]  /*8360*/  HADD2.F32 R7, -RZ, R36.reuse.H0_H0 ;  /* 0x20000024ff077230 */ /* 0x100fe40000004100 */
[C---:B------:R-:W-:Y:S01]  /*8370*/  FMUL R8, R24.reuse, R12 ;  /* 0x0000000c18087220 */ /* 0x040fe20000400000 */
[----:B------:R-:W-:Y:S02]  /*8380*/  HADD2.F32 R0, -RZ, R36.H1_H1 ;  /* 0x30000024ff007230 */ /* 0x000fe40000004100 */
[C---:B------:R-:W-:Y:S01]  /*8390*/  FMUL R9, R24.reuse, R13 ;  /* 0x0000000d18097220 */ /* 0x040fe20000400000 */
[C---:B------:R-:W-:Y:S01]  /*83a0*/  FFMA R6, R27.reuse, R2, R6 ;  /* 0x000000021b067223 */ /* 0x040fe20000000006 */
[C---:B------:R-:W-:Y:S01]  /*83b0*/  FFMA R11, R27.reuse, R3, R11 ;  /* 0x000000031b0b7223 */ /* 0x040fe2000000000b */
[C---:B------:R-:W-:Y:S01]  /*83c0*/  FFMA R8, R27.reuse, R7, R8 ;  /* 0x000000071b087223 */ /* 0x040fe20000000008 */
[C---:B------:R-:W-:Y:S01]  /*83d0*/  FFMA R9, R27.reuse, R0, R9 ;  /* 0x000000001b097223 */ /* 0x040fe20000000009 */
[--C-:B------:R-:W-:Y:S02]  /*83e0*/  HADD2.F32 R2, -RZ, R37.reuse.H0_H0 ;  /* 0x20000025ff027230 */ /* 0x100fe40000004100 */
[C---:B------:R-:W-:Y:S01]  /*83f0*/  FMUL R10, R24.reuse, R14 ;  /* 0x0000000e180a7220 */ /* 0x040fe20000400000 */
[----:B------:R-:W-:Y:S02]  /*8400*/  HADD2.F32 R0, -RZ, R37.H1_H1 ;  /* 0x30000025ff007230 */ /* 0x000fe40000004100 */
[C---:B------:R-:W-:Y:S01]  /*8410*/  FMUL R15, R24.reuse, R15 ;  /* 0x0000000f180f7220 */ /* 0x040fe20000400000 */
[C---:B------:R-:W-:Y:S01]  /*8420*/  FMUL R12, R24.reuse, R16 ;  /* 0x00000010180c7220 */ /* 0x040fe20000400000 */
[C---:B------:R-:W-:Y:S01]  /*8430*/  FFMA R10, R27.reuse, R2, R10 ;  /* 0x000000021b0a7223 */ /* 0x040fe2000000000a */
[--C-:B------:R-:W-:Y:S02]  /*8440*/  HADD2.F32 R2, -RZ, R38.reuse.H0_H0 ;  /* 0x20000026ff027230 */ /* 0x100fe40000004100 */
[----:B------:R-:W-:Y:S01]  /*8450*/  FFMA R15, R27, R0, R15 ;  /* 0x000000001b0f7223 */ /* 0x000fe2000000000f */
[----:B------:R-:W-:Y:S01]  /*8460*/  HADD2.F32 R0, -RZ, R38.H1_H1 ;  /* 0x30000026ff007230 */ /* 0x000fe20000004100 */
[----:B------:R-:W-:Y:S01]  /*8470*/  F2FP.F16.F32.PACK_AB R34, R5, R4 ;  /* 0x000000040522723e */ /* 0x000fe200000000ff */
        /* <DEDUP_REMOVED lines=14> */
[----:B------:R-:W-:Y:S02]  /*8560*/  F2FP.F16.F32.PACK_AB R11, R19, R14 ;  /* 0x0000000e130b723e */ /* 0x000fe400000000ff */
[----:B------:R-:W-:Y:S02]  /*8570*/  MOV R2, UR46 ;  /* 0x0000002e00027c02 */ /* 0x000fe40008000f00 */
[----:B------:R-:W-:Y:S01]  /*8580*/  MOV R0, UR47 ;  /* 0x0000002f00007c02 */ /* 0x000fe20008000f00 */
[----:B------:R1:W-:Y:S01]  /*8590*/  STS.128 [R62+0x1300], R8 ;  /* 0x001300083e007388 */ /* 0x0003e20000000c00 */
[----:B------:R-:W-:Y:S02]  /*85a0*/  @P6 LEA R2, R2, UR43, 0x3 ;  /* 0x0000002b02026c11 */ /* 0x000fe4000f8e18ff */
[----:B------:R-:W-:Y:S02]  /*85b0*/  @P6 SHF.L.U32 R3, R59, 0x1f, RZ ;  /* 0x0000001f3b036819 */ /* 0x000fe400000006ff */
[----:B------:R-:W-:Y:S01]  /*85c0*/  @P6 IADD3 R2, PT, PT, R2, 0x1c0, RZ ;  /* 0x000001c002026810 */ /* 0x000fe20007ffe0ff */
[----:B------:R-:W-:Y:S01]  /*85d0*/  @!PT LDS RZ, [RZ] ;  /* 0x00000000fffff984 */ /* 0x000fe20000000800 */
[----:B------:R-:W-:Y:S01]  /*85e0*/  @!PT LDS RZ, [RZ] ;  /* 0x00000000fffff984 */ /* 0x000fe20000000800 */
[----:B------:R-:W-:Y:S01]  /*85f0*/  @!PT LDS RZ, [RZ] ;  /* 0x00000000fffff984 */ /* 0x000fe20000000800 */
[----:B------:R-:W-:Y:S01]  /*8600*/  @!PT LDS RZ, [RZ] ;  /* 0x00000000fffff984 */ /* 0x000fe20000000800 */
[----:B------:R2:W-:Y:S06]  /*8610*/  MEMBAR.ALL.CTA ;  /* 0x0000000000007992 */ /* 0x0005ec0000008000 */
[----:B--2---:R-:W2:Y:S01]  /*8620*/  FENCE.VIEW.ASYNC.S ;  /* 0x00000000000073c6 */ /* 0x004ea20000000000 */
[----:B------:R-:W-:Y:S02]  /*8630*/  @P6 PRMT R0, R0, 0x654, R2 ;  /* 0x0000065400006816 */ /* 0x000fe40000000002 */
[----:B------:R-:W-:Y:S01]  /*8640*/  LEA R2, R26, UR43, 0x3 ;  /* 0x0000002b1a027c11 */ /* 0x000fe2000f8e18ff */
[----:B--2---:R-:W-:Y:S06]  /*8650*/  BAR.SYNC.DEFER_BLOCKING 0x1, 0x80 ;  /* 0x0042000000007b1d */ /* 0x004fec0000010000 */
[----:B------:R-:W-:Y:S05]  /*8660*/  @P0 BRA `(.L_x_149) ;  /* 0x00000000003c0947 */ /* 0x000fea0003800000 */
[----:B------:R-:W2:Y:S01]  /*8670*/  LDCU.64 UR6, c[0x0][0x348] ;  /* 0x00006900ff0677ac */ /* 0x000ea20008000a00 */
[----:B------:R-:W-:Y:S02]  /*8680*/  UIADD3 UR13, UPT, UPT, UR49, 0x10, URZ ;  /* 0x00000010310d7890 */ /* 0x000fe4000fffe0ff */
[----:B------:R-:W-:Y:S01]  /*8690*/  UIADD3 UR12, UPT, UPT, UR43, 0x1300, URZ ;  /* 0x000013002b0c7890 */ /* 0x000fe2000fffe0ff */
[----:B------:R-:W-:Y:S01]  /*86a0*/  UMOV UR14, UR50 ;  /* 0x00000032000e7c82 */ /* 0x000fe20008000000 */
[----:B------:R-:W-:Y:S01]  /*86b0*/  UMOV UR15, UR36 ;  /* 0x00000024000f7c82 */ /* 0x000fe20008000000 */
[----:B------:R-:W-:Y:S02]  /*86c0*/  UIADD3 UR9, UPT, UPT, UR49, 0x50, URZ ;  /* 0x0000005031097890 */ /* 0x000fe4000fffe0ff */
[----:B------:R-:W-:Y:S01]  /*86d0*/  UIADD3 UR8, UPT, UPT, UR43, 0x1b00, URZ ;  /* 0x00001b002b087890 */ /* 0x000fe2000fffe0ff */
[----:B------:R-:W-:Y:S01]  /*86e0*/  UMOV UR10, UR50 ;  /* 0x00000032000a7c82 */ /* 0x000fe20008000000 */
[----:B------:R-:W-:Y:S01]  /*86f0*/  UMOV UR11, UR36 ;  /* 0x00000024000b7c82 */ /* 0x000fe20008000000 */
[----:B--2---:R-:W-:Y:S04]  /*8700*/  UIADD3 UR4, UP0, UPT, UR6, 0x680, URZ ;  /* 0x0000068006047890 */ /* 0x004fe8000ff1e0ff */
[----:B------:R-:W-:Y:S09]  /*8710*/  UIADD3.X UR5, UPT, UPT, URZ, UR7, URZ, UP0, !UPT ;  /* 0x00000007ff057290 */ /* 0x000ff200087fe4ff */
[----:B------:R2:W-:Y:S01]  /*8720*/  UTMASTG.3D [UR12], [UR4] ;  /* 0x0000000c040073b5 */ /* 0x0005e20008010000 */
[----:B------:R2:W-:Y:S01]  /*8730*/  UTMASTG.3D [UR8], [UR4] ;  /* 0x00000008040073b5 */ /* 0x0005e20008010000 */
[----:B------:R0:W-:Y:S01]  /*8740*/  UTMACMDFLUSH ;  /* 0x00000000000079b7 */ /* 0x0001e20000000000 */
[----:B--2---:R-:W-:Y:S04]  /*8750*/  DEPBAR.LE SB0, 0x1 ;  /* 0x000080400000791a */ /* 0x004fe80000000000 */
.L_x_149:
[----:B------:R-:W-:Y:S05]  /*8760*/  BSYNC.RECONVERGENT B0 ;  /* 0x0000000000007941 */ /* 0x000fea0003800200 */
.L_x_148:
[----:B------:R-:W-:Y:S01]  /*8770*/  BAR.SYNC.DEFER_BLOCKING 0x1, 0x80 ;  /* 0x0042000000007b1d */ /* 0x000fe20000010000 */
[----:B------:R-:W-:Y:S04]  /*8780*/  UIADD3 UR4, UPT, UPT, UR46, 0x1, URZ ;  /* 0x000000012e047890 */ /* 0x000fe8000fffe0ff */
[----:B------:R-:W-:Y:S04]  /*8790*/  UISETP.NE.AND UP0, UPT, UR4, 0x4, UPT ;  /* 0x000000040400788c */ /* 0x000fe8000bf05270 */
[----:B------:R-:W-:Y:S01]  /*87a0*/  USEL UR44, UR4, URZ, UP0 ;  /* 0x000000ff042c7287 */ /* 0x000fe20008000000 */
[----:B------:R2:W-:Y:S01]  /*87b0*/  @P6 SYNCS.ARRIVE.TRANS64.RED.A1T0 RZ, [R0+URZ], RZ ;  /* 0x000000ff00ff69a7 */ /* 0x0005e200081004ff */
[----:B------:R-:W-:Y:S01]  /*87c0*/  BSSY B1, `(.L_x_150) ;  /* 0x0000013000017945 */ /* 0x000fe20003800000 */
[----:B------:R-:W3:Y:S02]  /*87d0*/  @P6 SYNCS.PHASECHK.TRANS64.TRYWAIT P0, [R2+URZ+0x1a0], R3 ;  /* 0x0001a003020065a7 */ /* 0x000ee400080011ff */
[----:B---3--:R-:W-:Y:S01]  /*87e0*/  @P6 SEL R63, RZ, 0x1, !P0 ;  /* 0x00000001ff3f6807 */ /* 0x008fe20004000000 */
[----:B--2---:R-:W-:Y:S06]  /*87f0*/  @!P6 BRA `(.L_x_151) ;  /* 0x00000000003ce947 */ /* 0x004fec0003800000 */
[----:B------:R-:W-:Y:S01]  /*8800*/  ISETP.NE.AND P1, PT, R64, RZ, PT ;  /* 0x000000ff4000720c */ /* 0x000fe20003f25270 */
[----:B------:R-:W-:Y:S01]  /*8810*/  BSSY B0, `(.L_x_152) ;  /* 0x0000009000007945 */ /* 0x000fe20003800000 */
[----:B------:R-:W-:Y:S11]  /*8820*/  ISETP.NE.AND P0, PT, R63, RZ, PT ;  /* 0x000000ff3f00720c */ /* 0x000ff60003f05270 */
[----:B------:R-:W-:Y:S05]  /*8830*/  @P1 IMAD R3, R26, 0x1000, R56 ;  /* 0x000010001a031824 */ /* 0x000fea00078e0238 */
[----:B------:R-:W-:Y:S05]  /*8840*/  @P1 IADD3 R0, PT, PT, R3, UR43, RZ ;  /* 0x0000002b03001c10 */ /* 0x000fea000fffe0ff */
[----:B------:R-:W-:Y:S01]  /*8850*/  @P1 IMAD.IADD R0, R65, 0x1, R0 ;  /* 0x0000000141001824 */ /* 0x000fe200078e0200 */
[----:B------:R-:W-:Y:S06]  /*8860*/  @P0 BRA `(.L_x_153) ;  /* 0x00000000000c0947 */ /* 0x000fec0003800000 */
[----:B------:R-:W-:Y:S04]  /*8870*/  SHF.L.U32 R4, R59, 0x1f, RZ ;  /* 0x0000001f3b047819 */ /* 0x000fe800000006ff */
[----:B------:R-:W2:Y:S02]  /*8880*/  SYNCS.PHASECHK.TRANS64.TRYWAIT P0, [R2+URZ+0x1a0], R4 ;  /* 0x0001a004020075a7 */ /* 0x000ea400080011ff */
[----:B--2---:R-:W-:Y:S05]  /*8890*/  @!P0 BRA `(.L_x_154) ;  /* 0x0000002800108947 */ /* 0x004fea0003800000 */
.L_x_153:
[----:B------:R-:W-:Y:S05]  /*88a0*/  BSYNC B0 ;  /* 0x0000000000007941 */ /* 0x000fea0003800000 */
.L_x_152:
[----:B------:R-:W-:Y:S02]  /*88b0*/  ISETP.NE.AND P0, PT, R64, RZ, PT ;  /* 0x000000ff4000720c */ /* 0x000fe40003f05270 */
[----:B------:R-:W-:Y:S11]  /*88c0*/  IADD3 R26, PT, PT, R26, 0x1, RZ ;  /* 0x000000011a1a7810 */ /* 0x000ff60007ffe0ff */
[----:B------:R3:W4:Y:S04]  /*88d0*/  @P0 LDS.128 R28, [R3+UR43+0x300] ;  /* 0x0003002b031c0984 */ /* 0x0007280008000c00 */
[----:B------:R3:W1:Y:S02]  /*88e0*/  @P0 LDS.128 R36, [R0+0x300] ;  /* 0x0003000000240984 */ /* 0x0006640000000c00 */
.L_x_151:
[----:B------:R-:W-:Y:S05]  /*88f0*/  BSYNC B1 ;  /* 0x0000000000017941 */ /* 0x000fea0003800000 */
.L_x_150:
[----:B---3--:R-:W-:Y:S05]  /*8900*/  VIADD R0, R25, 0x20 ;  /* 0x0000002019007836 */ /* 0x008fea0000000000 */
[----:B------:R-:W-:Y:S04]  /*8910*/  SHF.R.U32.HI R0, RZ, 0x15, R0 ;  /* 0x00000015ff007819 */ /* 0x000fe80000011600 */
[----:B------:R-:W-:Y:S11]  /*8920*/  LOP3.LUT P0, RZ, R0, 0x3, R47, 0x48, !PT ;  /* 0x0000000300ff7812 */ /* 0x000ff6000780482f */
[----:B------:R-:W-:Y:S02]  /*8930*/  @!UPT UIADD3 URZ, UPT, UPT, URZ, URZ, URZ ;  /* 0x000000fffffff290 */ /* 0x000fe4000fffe0ff */
[----:B------:R-:W-:Y:S05]  /*8940*/  @!P0 BRA `(.L_x_155) ;  /* 0x0000000000408947 */ /* 0x000fea0003800000 */
[----:B------:R-:W3:Y:S01]  /*8950*/  LDCU.64 UR8, c[0x4][0x70] ;  /* 0x01000e00ff0877ac */ /* 0x000ee20008000a00 */
[----:B------:R-:W-:Y:S01]  /*8960*/  MOV R3, 0x0 ;  /* 0x0000000000037802 */ /* 0x000fe20000000f00 */
[----:B------:R-:W-:Y:S02]  /*8970*/  HFMA2 R12, -RZ, RZ, 0, 5.9604644775390625e-08 ;  /* 0x00000001ff0c7431 */ /* 0x000fe400000001ff */
[----:B-1----:R-:W-:Y:S02]  /*8980*/  IMAD.MOV.U32 R8, RZ, RZ, 0x192 ;  /* 0x00000192ff087424 */ /* 0x002fe400078e00ff */
[----:B------:R-:W-:Y:S01]  /*8990*/  IMAD.MOV.U32 R13, RZ, RZ, RZ ;  /* 0x000000ffff0d7224 */ /* 0x000fe200078e00ff */
[----:B------:R-:W1:Y:S01]  /*89a0*/  LDCU.64 UR6, c[0x4][0x78] ;  /* 0x01000f00ff0677ac */ /* 0x000e620008000a00 */
[----:B--2---:R-:W2:Y:S01]  /*89b0*/  LDC.64 R2, c[0x4][R3] ;  /* 0x0100000003027b82 */ /* 0x004ea20000000a00 */
[----:B------:R-:W5:Y:S01]  /*89c0*/  LDCU.64 UR4, c[0x4][0x10] ;  /* 0x01000200ff0477ac */ /* 0x000f620008000a00 */
[----:B---3--:R-:W-:Y:S01]  /*89d0*/  MOV R5, UR9 ;  /* 0x0000000900057c02 */ /* 0x008fe20008000f00 */
[----:B------:R-:W-:Y:S01]  /*89e0*/  IMAD.U32 R4, RZ, RZ, UR8 ;  /* 0x00000008ff047e24 */ /* 0x000fe2000f8e00ff */
[----:B-1----:R-:W-:Y:S01]  /*89f0*/  MOV R7, UR7 ;  /* 0x0000000700077c02 */ /* 0x002fe20008000f00 */
[----:B------:R-:W-:Y:S01]  /*8a00*/  IMAD.U32 R6, RZ, RZ, UR6 ;  /* 0x00000006ff067e24 */ /* 0x000fe2000f8e00ff */
[----:B-----5:R-:W-:Y:S01]  /*8a10*/  MOV R11, UR5 ;  /* 0x00000005000b7c02 */ /* 0x020fe20008000f00 */
[----:B------:R-:W-:Y:S02]  /*8a20*/  IMAD.U32 R10, RZ, RZ, UR4 ;  /* 0x00000004ff0a7e24 */ /* 0x000fe4000f8e00ff */
[----:B------:R-:W-:Y:S07]  /*8a30*/  LEPC R20, `(.L_x_155) ;  /* 0x000000001014794e */ /* 0x000fee0000000000 */
[----:B--2-4-:R-:W-:Y:S05]  /*8a40*/  CALL.ABS.NOINC R2 ;  /* 0x0000000002007343 */ /* 0x014fea0003c00000 */
.L_x_155:
[----:B------:R-:W-:Y:S01]  /*8a50*/  ISETP.NE.AND P6, PT, R61, RZ, PT ;  /* 0x000000ff3d00720c */ /* 0x000fe20003fc5270 */
[----:B------:R-:W-:Y:S05]  /*8a60*/  WARPSYNC.ALL ;  /* 0x0000000000007948 */ /* 0x000fea0003800000 */
[----:B------:R-:W-:Y:S01]  /*8a70*/  R2UR UR4, R25 ;  /* 0x00000000190472ca */ /* 0x000fe200000e0000 */
[----:B----4-:R-:W-:Y:S01]  /*8a80*/  HADD2.F32 R3, -RZ, R28.H0_H0 ;  /* 0x2000001cff037230 */ /* 0x010fe20000004100 */
[----:B------:R-:W-:Y:S01]  /*8a90*/  ISETP.NE.AND P0, PT, R60, RZ, PT ;  /* 0x000000ff3c00720c */ /* 0x000fe20003f05270 */
[----:B------:R-:W-:Y:S01]  /*8aa0*/  HADD2.F32 R20, -RZ, R30.H0_H0 ;  /* 0x2000001eff147230 */ /* 0x000fe20000004100 */
[----:B------:R-:W-:Y:S09]  /*8ab0*/  BSSY.RECONVERGENT B0, `(.L_x_156) ;  /* 0x0000058000007945 */ /* 0x000ff20003800200 */
[----:B-12---:R-:W1:Y:S02]  /*8ac0*/  LDTM.x16 R4, tmem[UR4+0x20] ;  /* 0x00002004000479ee */ /* 0x006e640008240000 */
        /* <DEDUP_REMOVED lines=59> */
[----:B------:R-:W-:Y:S02]  /*8e80*/  LEA R3, R26, UR43, 0x3 ;  /* 0x0000002b1a037c11 */ /* 0x000fe4000f8e18ff */
        /* <DEDUP_REMOVED lines=8> */
[----:B------:R-:W-:Y:S01]  /*8f10*/  @P6 SHF.L.U32 R2, R59, 0x1f, RZ ;  /* 0x0000001f3b026819 */ /* 0x000fe200000006ff */
        /* <DEDUP_REMOVED lines=17> */
.L_x_157:
[----:B------:R-:W-:Y:S05]  /*9030*/  BSYNC.RECONVERGENT B0 ;  /* 0x0000000000007941 */ /* 0x000fea0003800200 */
.L_x_156:
        /* <DEDUP_REMOVED lines=19> */
.L_x_161:
[----:B------:R-:W-:Y:S05]  /*9170*/  BSYNC B0 ;  /* 0x0000000000007941 */ /* 0x000fea0003800000 */
.L_x_160:
[----:B------:R-:W-:Y:S11]  /*9180*/  ISETP.NE.AND P0, PT, R64, RZ, PT ;  /* 0x000000ff4000720c */ /* 0x000ff60003f05270 */
[----:B------:R-:W-:Y:S02]  /*9190*/  @!UPT UIADD3 URZ, UPT, UPT, URZ, URZ, URZ ;  /* 0x000000fffffff290 */ /* 0x000fe4000fffe0ff */
[----:B------:R3:W4:Y:S04]  /*91a0*/  @P0 LDS.128 R28, [R26+UR43+0x300] ;  /* 0x0003002b1a1c0984 */ /* 0x0007280008000c00 */
[----:B------:R3:W1:Y:S02]  /*91b0*/  @P0 LDS.128 R36, [R65+0x300] ;  /* 0x0003000041240984 */ /* 0x0006640000000c00 */
.L_x_159:
[----:B------:R-:W-:Y:S05]  /*91c0*/  BSYNC B1 ;  /* 0x0000000000017941 */ /* 0x000fea0003800000 */
.L_x_158:
[----:B--2---:R-:W-:Y:S05]  /*91d0*/  VIADD R0, R25, 0x30 ;  /* 0x0000003019007836 */ /* 0x004fea0000000000 */
[----:B------:R-:W-:Y:S04]  /*91e0*/  SHF.R.U32.HI R0, RZ, 0x15, R0 ;  /* 0x00000015ff007819 */ /* 0x000fe80000011600 */
[----:B------:R-:W-:Y:S11]  /*91f0*/  LOP3.LUT P0, RZ, R0, 0x3, R47, 0x48, !PT ;  /* 0x0000000300ff7812 */ /* 0x000ff6000780482f */
[----:B------:R-:W-:Y:S02]  /*9200*/  @!UPT UIADD3 URZ, UPT, UPT, URZ, URZ, URZ ;  /* 0x000000fffffff290 */ /* 0x000fe4000fffe0ff */
[----:B------:R-:W-:Y:S05]  /*9210*/  @!P0 BRA `(.L_x_163) ;  /* 0x0000000000408947 */ /* 0x000fea0003800000 */
[----:B------:R-:W2:Y:S01]  /*9220*/  LDCU.64 UR8, c[0x4][0x70] ;  /* 0x01000e00ff0877ac */ /* 0x000ea20008000a00 */
[----:B------:R-:W-:Y:S01]  /*9230*/  MOV R3, 0x0 ;  /* 0x0000000000037802 */ /* 0x000fe20000000f00 */
        /* <DEDUP_REMOVED lines=14> */
.L_x_163:
[----:B------:R-:W-:Y:S01]  /*9320*/  ISETP.NE.AND P0, PT, R60, RZ, PT ;  /* 0x000000ff3c00720c */ /* 0x000fe20003f05270 */
[----:B------:R-:W-:Y:S05]  /*9330*/  WARPSYNC.ALL ;  /* 0x0000000000007948 */ /* 0x000fea0003800000 */
[----:B------:R-:W-:Y:S01]  /*9340*/  R2UR UR4, R25 ;  /* 0x00000000190472ca */ /* 0x000fe200000e0000 */
[--C-:B----4-:R-:W-:Y:S01]  /*9350*/  HADD2.F32 R20, -RZ, R28.reuse.H0_H0 ;  /* 0x2000001cff147230 */ /* 0x110fe20000004100 */
[----:B------:R-:W-:Y:S01]  /*9360*/  IADD3 R53, PT, PT, R53, 0x230, RZ ;  /* 0x0000023035357810 */ /* 0x000fe20007ffe0ff */
[----:B------:R-:W-:Y:S01]  /*9370*/  HADD2.F32 R21, -RZ, R28.H1_H1 ;  /* 0x3000001cff157230 */ /* 0x000fe20000004100 */
[----:B------:R-:W-:Y:S01]  /*9380*/  BSSY.RECONVERGENT B0, `(.L_x_164) ;  /* 0x0000054000007945 */ /* 0x000fe20003800200 */
[--C-:B------:R-:W-:Y:S01]  /*9390*/  HADD2.F32 R25, -RZ, R29.reuse.H0_H0 ;  /* 0x2000001dff197230 */ /* 0x100fe20000004100 */
[----:B------:R-:W-:Y:S01]  /*93a0*/  LOP3.LUT R53, R53, 0xfefffff8, RZ, 0xc0, !PT ;  /* 0xfefffff835357812 */ /* 0x000fe200078ec0ff */
[----:B---3--:R-:W-:Y:S02]  /*93b0*/  HADD2.F32 R26, -RZ, R29.H1_H1 ;  /* 0x3000001dff1a7230 */ /* 0x008fe40000004100 */
[--C-:B------:R-:W-:Y:S02]  /*93c0*/  HADD2.F32 R28, -RZ, R30.reuse.H0_H0 ;  /* 0x2000001eff1c7230 */ /* 0x100fe40000004100 */
[----:B------:R-:W-:Y:S02]  /*93d0*/  HADD2.F32 R29, -RZ, R30.H1_H1 ;  /* 0x3000001eff1d7230 */ /* 0x000fe40000004100 */
[----:B-1----:R-:W1:Y:S01]  /*93e0*/  LDTM.x16 R4, tmem[UR4+0x30] ;  /* 0x00003004000479ee */ /* 0x002e620008240000 */
[----:B------:R-:W-:Y:S01]  /*93f0*/  NOP ;  /* 0x0000000000007918 */ /* 0x000fe20000000000 */
[----:B-1----:R1:W-:Y:S01]  /*9400*/  SYNCS.ARRIVE.TRANS64.RED.A1T0 RZ, [R53+URZ], RZ ;  /* 0x000000ff35ff79a7 */ /* 0x0023e200081004ff */
[--C-:B------:R-:W-:Y:S02]  /*9410*/  HADD2.F32 R30, -RZ, R31.reuse.H0_H0 ;  /* 0x2000001fff1e7230 */ /* 0x100fe40000004100 */
[----:B------:R-:W-:Y:S02]  /*9420*/  HADD2.F32 R31, -RZ, R31.H1_H1 ;  /* 0x3000001fff1f7230 */ /* 0x000fe40000004100 */
        /* <DEDUP_REMOVED lines=8> */
[C---:B------:R-:W-:Y:S01]  /*94b0*/  FMUL R4, R24.reuse, R4 ;  /* 0x0000000418047220 */ /* 0x040fe20000400000 */
[C---:B------:R-:W-:Y:S01]  /*94c0*/  FMUL R5, R24.reuse, R5 ;  /* 0x0000000518057220 */ /* 0x040fe20000400000 */
[C---:B------:R-:W-:Y:S01]  /*94d0*/  FMUL R6, R24.reuse, R6 ;  /* 0x0000000618067220 */ /* 0x040fe20000400000 */
[C---:B------:R-:W-:Y:S01]  /*94e0*/  FMUL R7, R24.reuse, R7 ;  /* 0x0000000718077220 */ /* 0x040fe20000400000 */
[C---:B------:R-:W-:Y:S01]  /*94f0*/  FFMA R4, R27.reuse, R20, R4 ;  /* 0x000000141b047223 */ /* 0x040fe20000000004 */
        /* <DEDUP_REMOVED lines=15> */
[C---:B------:R-:W-:Y:S01]  /*95f0*/  FMUL R12, R24.reuse, R16 ;  /* 0x00000010180c7220 */ /* 0x040fe20000400000 */
[C---:B------:R-:W-:Y:S01]  /*9600*/  FFMA R0, R27.reuse, R32, R0 ;  /* 0x000000201b007223 */ /* 0x040fe20000000000 */
[C---:B------:R-:W-:Y:S01]  /*9610*/  FMUL R13, R24.reuse, R17 ;  /* 0x00000011180d7220 */ /* 0x040fe20000400000 */
[----:B------:R-:W-:Y:S01]  /*9620*/  FFMA R2, R27, R33, R2 ;  /* 0x000000211b027223 */ /* 0x000fe20000000002 */
[----:B------:R-:W-:Y:S01]  /*9630*/  F2FP.F16.F32.PACK_AB R4, R5, R4 ;  /* 0x000000040504723e */ /* 0x000fe200000000ff */
[C---:B------:R-:W-:Y:S01]  /*9640*/  FMUL R14, R24.reuse, R18 ;  /* 0x00000012180e7220 */ /* 0x040fe20000400000 */
[----:B------:R-:W-:Y:S01]  /*9650*/  FFMA R3, R27, R34, R3 ;  /* 0x000000221b037223 */ /* 0x000fe20000000003 */
[----:B------:R-:W-:Y:S01]  /*9660*/  F2FP.F16.F32.PACK_AB R5, R7, R6 ;  /* 0x000000060705723e */ /* 0x000fe200000000ff */
[----:B------:R-:W-:Y:S01]  /*9670*/  FFMA R15, R27, R35, R15 ;  /* 0x000000231b0f7223 */ /* 0x000fe2000000000f */
[----:B------:R-:W-:Y:S01]  /*9680*/  FMUL R19, R24, R19 ;  /* 0x0000001318137220 */ /* 0x000fe20000400000 */
[----:B------:R-:W-:Y:S01]  /*9690*/  F2FP.F16.F32.PACK_AB R6, R9, R8 ;  /* 0x000000080906723e */ /* 0x000fe200000000ff */
[----:B------:R-:W-:Y:S01]  /*96a0*/  FFMA R12, R27, R36, R12 ;  /* 0x000000241b0c7223 */ /* 0x000fe2000000000c */
[----:B------:R-:W-:Y:S01]  /*96b0*/  F2FP.F16.F32.PACK_AB R7, R11, R10 ;  /* 0x0000000a0b07723e */ /* 0x000fe200000000ff */
[C---:B------:R-:W-:Y:S01]  /*96c0*/  FFMA R13, R27.reuse, R37, R13 ;  /* 0x000000251b0d7223 */ /* 0x040fe2000000000d */
[C---:B------:R-:W-:Y:S01]  /*96d0*/  FFMA R14, R27.reuse, R38, R14 ;  /* 0x000000261b0e7223 */ /* 0x040fe2000000000e */
[----:B------:R-:W-:Y:S01]  /*96e0*/  FFMA R19, R27, R39, R19 ;  /* 0x000000271b137223 */ /* 0x000fe20000000013 */
[----:B------:R-:W-:Y:S01]  /*96f0*/  F2FP.F16.F32.PACK_AB R16, R2, R0 ;  /* 0x000000000210723e */ /* 0x000fe200000000ff */
[----:B------:R1:W-:Y:S01]  /*9700*/  STS.128 [R56+UR43+0x3300], R4 ;  /* 0x0033000438007988 */ /* 0x0003e20008000c2b */
        /* <DEDUP_REMOVED lines=27> */
.L_x_165:
[----:B------:R-:W-:Y:S05]  /*98c0*/  BSYNC.RECONVERGENT B0 ;  /* 0x0000000000007941 */ /* 0x000fea0003800200 */
.L_x_164:
[----:B------:R-:W-:Y:S01]  /*98d0*/  BAR.SYNC.DEFER_BLOCKING 0x1, 0x80 ;  /* 0x0042000000007b1d */ /* 0x000fe20000010000 */
[----:B------:R-:W-:Y:S01]  /*98e0*/  UISETP.NE.AND UP0, UPT, UR52, -0x4, UPT ;  /* 0xfffffffc3400788c */ /* 0x000fe2000bf05270 */
[----:B------:R-:W-:Y:S08]  /*98f0*/  IADD3 R22, PT, PT, R22, 0x1, RZ ;  /* 0x0000000116167810 */ /* 0x000ff00007ffe0ff */
[----:B------:R-:W-:Y:S05]  /*9900*/  BRA.U !UP0, `(.L_x_166) ;  /* 0x0000000108287547 */ /* 0x000fea000b800000 */
[----:B------:R-:W-:Y:S01]  /*9910*/  ISETP.NE.AND P0, PT, R61, RZ, PT ;  /* 0x000000ff3d00720c */ /* 0x000fe20003f05270 */
[----:B------:R-:W-:Y:S01]  /*9920*/  IMAD.U32 R2, RZ, RZ, UR46 ;  /* 0x0000002eff027e24 */ /* 0x000fe2000f8e00ff */
[----:B------:R-:W-:Y:S01]  /*9930*/  UIADD3 UR4, UPT, UPT, UR46, 0x1, URZ ;  /* 0x000000012e047890 */ /* 0x000fe2000fffe0ff */
[----:B------:R-:W-:Y:S03]  /*9940*/  IMAD.U32 R0, RZ, RZ, UR47 ;  /* 0x0000002fff007e24 */ /* 0x000fe6000f8e00ff */
[----:B------:R-:W-:Y:S04]  /*9950*/  UISETP.NE.AND UP0, UPT, UR4, 0x4, UPT ;  /* 0x000000040400788c */ /* 0x000fe8000bf05270 */
[----:B------:R-:W-:Y:S03]  /*9960*/  USEL UR46, UR4, URZ, UP0 ;  /* 0x000000ff042e7287 */ /* 0x000fe60008000000 */
[----:B------:R-:W-:Y:S05]  /*9970*/  @P0 LEA R2, R2, UR43, 0x3 ;  /* 0x0000002b02020c11 */ /* 0x000fea000f8e18ff */
[----:B------:R-:W-:Y:S05]  /*9980*/  @P0 VIADD R2, R2, 0x1c0 ;  /* 0x000001c002020836 */ /* 0x000fea0000000000 */
[----:B------:R-:W-:Y:S04]  /*9990*/  @P0 PRMT R0, R0, 0x654, R2 ;  /* 0x0000065400000816 */ /* 0x000fe80000000002 */
[----:B------:R2:W-:Y:S03]  /*99a0*/  @P0 SYNCS.ARRIVE.TRANS64.RED.A1T0 RZ, [R0+URZ], RZ ;  /* 0x000000ff00ff09a7 */ /* 0x0005e600081004ff */
.L_x_166:
[----:B------:R-:W-:Y:S01]  /*99b0*/  R2UR UR4, R50 ;  /* 0x00000000320472ca */ /* 0x000fe200000e0000 */
[----:B------:R-:W-:Y:S01]  /*99c0*/  UISETP.NE.AND UP0, UPT, UR62, URZ, UPT ;  /* 0x000000ff3e00728c */ /* 0x000fe2000bf05270 */
[----:B------:R-:W-:Y:S01]  /*99d0*/  ISETP.NE.AND P0, PT, R55, 0x2, PT ;  /* 0x000000023700780c */ /* 0x000fe20003f05270 */
[----:B------:R-:W-:Y:S01]  /*99e0*/  UIADD3 UR24, UPT, UPT, UR37, UR63, URZ ;  /* 0x0000003f25187290 */ /* 0x000fe2000fffe0ff */
[----:B------:R-:W-:Y:S01]  /*99f0*/  ISETP.NE.AND P1, PT, R22, 0x4, PT ;  /* 0x000000041600780c */ /* 0x000fe20003f25270 */
[----:B------:R-:W-:Y:S01]  /*9a00*/  UIADD3 UR52, UPT, UPT, UR52, 0x4, URZ ;  /* 0x0000000434347890 */ /* 0x000fe2000fffe0ff */
[----:B------:R-:W-:Y:S01]  /*9a10*/  SEL R2, RZ, 0x1, P0 ;  /* 0x00000001ff027807 */ /* 0x000fe20000000000 */
[----:B------:R-:W-:Y:S01]  /*9a20*/  UMOV UR36, UR61 ;  /* 0x0000003d00247c82 */ /* 0x000fe20008000000 */
[----:B--2---:R-:W-:Y:S02]  /*9a30*/  SEL R0, RZ, 0x1, P1 ;  /* 0x00000001ff007807 */ /* 0x004fe40000800000 */
[----:B------:R-:W-:Y:S02]  /*9a40*/  LOP3.LUT R57, R57, R2, RZ, 0x3c, !PT ;  /* 0x0000000239397212 */ /* 0x000fe400078e3cff */
[----:B------:R-:W-:Y:S01]  /*9a50*/  LOP3.LUT R58, R58, R0, RZ, 0x3c, !PT ;  /* 0x000000003a3a7212 */ /* 0x000fe200078e3cff */
[----:B------:R-:W-:Y:S01]  /*9a60*/  UIADD3 UR20, UPT, UPT, UR38, UR4, URZ ;  /* 0x0000000426147290 */ /* 0x000fe2000fffe0ff */
[----:B------:R-:W-:Y:S02]  /*9a70*/  SEL R55, R55, RZ, P0 ;  /* 0x000000ff37377207 */ /* 0x000fe40000000000 */
[----:B------:R-:W-:Y:S01]  /*9a80*/  SEL R22, R22, RZ, P1 ;  /* 0x000000ff16167207 */ /* 0x000fe20000800000 */
[----:B------:R-:W-:Y:S08]  /*9a90*/  BRA.U UP0, `(.L_x_167) ;  /* 0xffffffcd005c7547 */ /* 0x000ff0000b83ffff */
[----:B------:R-:W-:-:S13]  /*9aa0*/  R2UR UR4, R51 ;  /* 0x00000000330472ca */ /* 0x000fda00000e0000 */
[----:B------:R-:W-:-:S09]  /*9ab0*/  UISETP.NE.AND UP0, UPT, UR4, URZ, UPT ;  /* 0x000000ff0400728c */ /* 0x000fd2000bf05270 */
[----:B------:R-:W-:Y:S05]  /*9ac0*/  BRA.U !UP0, `(.L_x_168) ;  /* 0x0000000108487547 */ /* 0x000fea000b800000 */
[----:B------:R-:W2:Y:S02]  /*9ad0*/  LDCU.64 UR4, c[0x0][0x890] ;  /* 0x00011200ff0477ac */ /* 0x000ea40008000a00 */
[----:B--2---:R-:W-:-:S04]  /*9ae0*/  UISETP.NE.U32.AND UP0, UPT, UR4, URZ, UPT ;  /* 0x000000ff0400728c */ /* 0x004fc8000bf05070 */
[----:B------:R-:W-:-:S09]  /*9af0*/  UISETP.NE.AND.EX UP0, UPT, UR5, URZ, UPT, UP0 ;  /* 0x000000ff0500728c */ /* 0x000fd2000bf05300 */
[----:B------:R-:W-:Y:S05]  /*9b00*/  BRA.U UP0, `(.L_x_169) ;  /* 0x00000001000c7547 */ /* 0x000fea000b800000 */
[----:B------:R-:W-:-:S13]  /*9b10*/  FSETP.NEU.AND P0, PT, R27, RZ, PT ;  /* 0x000000ff1b00720b */ /* 0x000fda0003f0d000 */
[----:B------:R-:W-:Y:S05]  /*9b20*/  @!P0 EXIT ;  /* 0x000000000000894d */ /* 0x000fea0003800000 */
[----:B------:R-:W-:Y:S05]  /*9b30*/  BRA `(.L_x_168) ;  /* 0x00000000002c7947 */ /* 0x000fea0003800000 */
.L_x_169:
[----:B------:R-:W-:Y:S01]  /*9b40*/  ISETP.NE.AND P0, PT, R54, RZ, PT ;  /* 0x000000ff3600720c */ /* 0x000fe20003f05270 */
[----:B------:R-:W-:-:S12]  /*9b50*/  BSSY.RECONVERGENT B0, `(.L_x_168) ;  /* 0x0000009000007945 */ /* 0x000fd80003800200 */
[----:B------:R-:W-:Y:S05]  /*9b60*/  @P0 BRA `(.L_x_170) ;  /* 0x0000000000140947 */ /* 0x000fea0003800000 */
[----:B------:R-:W2:Y:S02]  /*9b70*/  LDCU.64 UR4, c[0x0][0x888] ;  /* 0x00011100ff0477ac */ /* 0x000ea40008000a00 */
[----:B--2---:R-:W-:-:S04]  /*9b80*/  ISETP.NE.U32.AND P0, PT, RZ, UR4, PT ;  /* 0x00000004ff007c0c */ /* 0x004fc8000bf05070 */
[----:B------:R-:W-:-:S13]  /*9b90*/  ISETP.NE.AND.EX P0, PT, RZ, UR5, PT, P0 ;  /* 0x00000005ff007c0c */ /* 0x000fda000bf05300 */
[----:B------:R-:W-:Y:S05]  /*9ba0*/  @!P0 EXIT ;  /* 0x000000000000894d */ /* 0x000fea0003800000 */
[----:B------:R-:W-:Y:S05]  /*9bb0*/  BRA `(.L_x_171) ;  /* 0x0000000000087947 */ /* 0x000fea0003800000 */
.L_x_170:
[----:B------:R-:W-:-:S13]  /*9bc0*/  FSETP.NEU.AND P0, PT, R27, RZ, PT ;  /* 0x000000ff1b00720b */ /* 0x000fda0003f0d000 */
[----:B------:R-:W-:Y:S05]  /*9bd0*/  @!P0 EXIT ;  /* 0x000000000000894d */ /* 0x000fea0003800000 */
.L_x_171:
[----:B------:R-:W-:Y:S05]  /*9be0*/  BSYNC.RECONVERGENT B0 ;  /* 0x0000000000007941 */ /* 0x000fea0003800200 */
.L_x_168:
[----:B------:R-:W-:Y:S01]  /*9bf0*/  ULEA UR4, UR46, UR43, 0x3 ;  /* 0x0000002b2e047291 */ /* 0x000fe2000f8e18ff */
[----:B------:R-:W-:-:S04]  /*9c00*/  DEPBAR.LE SB0, 0x0 ;  /* 0x000080000000791a */ /* 0x000fc80000000000 */
[----:B------:R-:W-:-:S04]  /*9c10*/  UIADD3 UR4, UPT, UPT, UR4, 0x1c0, URZ ;  /* 0x000001c004047890 */ /* 0x000fc8000fffe0ff */
[----:B------:R-:W-:-:S09]  /*9c20*/  UPRMT UR4, UR47, 0x654, UR4 ;  /* 0x000006542f047896 */ /* 0x000fd20008000004 */
[----:B------:R-:W-:Y:S01]  /*9c30*/  SYNCS.ARRIVE.TRANS64.RED.A1T0 RZ, [UR4], RZ ;  /* 0x000000ffffff79a7 */ /* 0x000fe20008100404 */
[----:B------:R-:W-:Y:S05]  /*9c40*/  EXIT ;  /* 0x000000000000794d */ /* 0x000fea0003800000 */
.L_x_25:
[----:B--2---:R2:W3:Y:S02]  /*9c50*/  SYNCS.PHASECHK.TRANS64.TRYWAIT P0, [R0+URZ+0x260], R2 ;  /* 0x00026002000075a7 */ /* 0x0044e400080011ff */
[----:B---3--:R-:W-:Y:S05]  /*9c60*/  @!P0 NANOSLEEP.SYNCS 0x989680 ;  /* 0x009896800000895d */ /* 0x008fea0003900000 */
[----:B------:R-:W3:Y:S02]  /*9c70*/  @!P0 SYNCS.PHASECHK.TRANS64 P0, [R0+URZ+0x260], R2 ;  /* 0x00026002000085a7 */ /* 0x000ee400080010ff */
[----:B---3--:R-:W-:Y:S05]  /*9c80*/  @!P0 BRA `(.L_x_25) ;  /* 0xfffffffc00f08947 */ /* 0x008fea000383ffff */
[----:B------:R-:W-:Y:S05]  /*9c90*/  BRA `(.L_x_172) ;  /* 0xffffff80001c7947 */ /* 0x000fea000383ffff */
.L_x_28:
[----:B-1----:R-:W-:-:S07]  /*9ca0*/  MOV R0, UR33 ;  /* 0x0000002100007c02 */ /* 0x002fce0008000f00 */
.L_x_173:
[----:B-1----:R1:W2:Y:S02]  /*9cb0*/  SYNCS.PHASECHK.TRANS64.TRYWAIT P0, [R0+URZ+0xd0], R3 ;  /* 0x0000d003000075a7 */ /* 0x0022a400080011ff */
[----:B--2---:R-:W-:Y:S05]  /*9cc0*/  @!P0 NANOSLEEP.SYNCS 0x989680 ;  /* 0x009896800000895d */ /* 0x004fea0003900000 */
[----:B------:R-:W2:Y:S02]  /*9cd0*/  @!P0 SYNCS.PHASECHK.TRANS64 P0, [R0+URZ+0xd0], R3 ;  /* 0x0000d003000085a7 */ /* 0x000ea400080010ff */
[----:B--2---:R-:W-:Y:S05]  /*9ce0*/  @!P0 BRA `(.L_x_173) ;  /* 0xfffffffc00f08947 */ /* 0x004fea000383ffff */
[----:B------:R-:W-:Y:S05]  /*9cf0*/  BRA `(.L_x_27) ;  /* 0xffffff8000747947 */ /* 0x000fea000383ffff */
.L_x_35:
[----:B-1----:R-:W-:-:S07]  /*9d00*/  MOV R0, UR17 ;  /* 0x0000001100007c02 */ /* 0x002fce0008000f00 */
.L_x_174:
[----:B-1----:R1:W2:Y:S02]  /*9d10*/  SYNCS.PHASECHK.TRANS64.TRYWAIT P0, [R0+URZ+0xd0], R3 ;  /* 0x0000d003000075a7 */ /* 0x0022a400080011ff */
[----:B--2---:R-:W-:Y:S05]  /*9d20*/  @!P0 NANOSLEEP.SYNCS 0x989680 ;  /* 0x009896800000895d */ /* 0x004fea0003900000 */
[----:B------:R-:W2:Y:S02]  /*9d30*/  @!P0 SYNCS.PHASECHK.TRANS64 P0, [R0+URZ+0xd0], R3 ;  /* 0x0000d003000085a7 */ /* 0x000ea400080010ff */
[----:B--2---:R-:W-:Y:S05]  /*9d40*/  @!P0 BRA `(.L_x_174) ;  /* 0xfffffffc00f08947 */ /* 0x004fea000383ffff */
[----:B------:R-:W-:Y:S05]  /*9d50*/  BRA `(.L_x_34) ;  /* 0xffffff8400347947 */ /* 0x000fea000383ffff */
.L_x_40:
[----:B-1----:R1:W2:Y:S02]  /*9d60*/  SYNCS.PHASECHK.TRANS64.TRYWAIT P0, [R3+URZ+0x1f0], R0 ;  /* 0x0001f000030075a7 */ /* 0x0022a400080011ff */
[----:B--2---:R-:W-:Y:S05]  /*9d70*/  @!P0 NANOSLEEP.SYNCS 0x989680 ;  /* 0x009896800000895d */ /* 0x004fea0003900000 */
[----:B------:R-:W2:Y:S02]  /*9d80*/  @!P0 SYNCS.PHASECHK.TRANS64 P0, [R3+URZ+0x1f0], R0 ;  /* 0x0001f000030085a7 */ /* 0x000ea400080010ff */
[----:B--2---:R-:W-:Y:S05]  /*9d90*/  @!P0 BRA `(.L_x_40) ;  /* 0xfffffffc00f08947 */ /* 0x004fea000383ffff */
[----:B------:R-:W-:Y:S05]  /*9da0*/  BRA `(.L_x_175) ;  /* 0xffffff8400dc7947 */ /* 0x000fea000383ffff */
.L_x_44:
[----:B------:R-:W-:-:S07]  /*9db0*/  MOV R0, UR4 ;  /* 0x0000000400007c02 */ /* 0x000fce0008000f00 */
.L_x_176:
[----:B-1----:R1:W2:Y:S02]  /*9dc0*/  SYNCS.PHASECHK.TRANS64.TRYWAIT P0, [R0+URZ], R2 ;  /* 0x00000002000075a7 */ /* 0x0022a400080011ff */
[----:B--2---:R-:W-:Y:S05]  /*9dd0*/  @!P0 NANOSLEEP.SYNCS 0x989680 ;  /* 0x009896800000895d */ /* 0x004fea0003900000 */
[----:B------:R-:W2:Y:S02]  /*9de0*/  @!P0 SYNCS.PHASECHK.TRANS64 P0, [R0+URZ], R2 ;  /* 0x00000002000085a7 */ /* 0x000ea400080010ff */
[----:B--2---:R-:W-:Y:S05]  /*9df0*/  @!P0 BRA `(.L_x_176) ;  /* 0xfffffffc00f08947 */ /* 0x004fea000383ffff */
[----:B------:R-:W-:Y:S05]  /*9e00*/  BRA `(.L_x_177) ;  /* 0xffffff8c00847947 */ /* 0x000fea000383ffff */
.L_x_45:
[----:B------:R-:W-:-:S07]  /*9e10*/  MOV R0, UR5 ;  /* 0x0000000500007c02 */ /* 0x000fce0008000f00 */
.L_x_178:
[----:B-1----:R1:W2:Y:S02]  /*9e20*/  SYNCS.PHASECHK.TRANS64.TRYWAIT P0, [R0+URZ], R3 ;  /* 0x00000003000075a7 */ /* 0x0022a400080011ff */
[----:B--2---:R-:W-:Y:S05]  /*9e30*/  @!P0 NANOSLEEP.SYNCS 0x989680 ;  /* 0x009896800000895d */ /* 0x004fea0003900000 */
[----:B------:R-:W2:Y:S02]  /*9e40*/  @!P0 SYNCS.PHASECHK.TRANS64 P0, [R0+URZ], R3 ;  /* 0x00000003000085a7 */ /* 0x000ea400080010ff */
[----:B--2---:R-:W-:Y:S05]  /*9e50*/  @!P0 BRA `(.L_x_178) ;  /* 0xfffffffc00f08947 */ /* 0x004fea000383ffff */
[----:B------:R-:W-:Y:S05]  /*9e60*/  BRA `(.L_x_179) ;  /* 0xffffff8c00907947 */ /* 0x000fea000383ffff */
.L_x_46:
[----:B------:R-:W-:-:S07]  /*9e70*/  MOV R0, UR5 ;  /* 0x0000000500007c02 */ /* 0x000fce0008000f00 */
.L_x_180:
[----:B-1----:R1:W2:Y:S02]  /*9e80*/  SYNCS.PHASECHK.TRANS64.TRYWAIT P0, [R0+URZ], R3 ;  /* 0x00000003000075a7 */ /* 0x0022a400080011ff */
[----:B--2---:R-:W-:Y:S05]  /*9e90*/  @!P0 NANOSLEEP.SYNCS 0x989680 ;  /* 0x009896800000895d */ /* 0x004fea0003900000 */
[----:B------:R-:W2:Y:S02]  /*9ea0*/  @!P0 SYNCS.PHASECHK.TRANS64 P0, [R0+URZ], R3 ;  /* 0x00000003000085a7 */ /* 0x000ea400080010ff */
[----:B--2---:R-:W-:Y:S05]  /*9eb0*/  @!P0 BRA `(.L_x_180) ;  /* 0xfffffffc00f08947 */ /* 0x004fea000383ffff */
[----:B------:R-:W-:Y:S05]  /*9ec0*/  BRA `(.L_x_181) ;  /* 0xffffff8c009c7947 */ /* 0x000fea000383ffff */
.L_x_47:
[----:B------:R-:W-:-:S07]  /*9ed0*/  MOV R0, UR5 ;  /* 0x0000000500007c02 */ /* 0x000fce0008000f00 */
.L_x_182:
[----:B-1----:R1:W2:Y:S02]  /*9ee0*/  SYNCS.PHASECHK.TRANS64.TRYWAIT P0, [R0+URZ], R3 ;  /* 0x00000003000075a7 */ /* 0x0022a400080011ff */
[----:B--2---:R-:W-:Y:S05]  /*9ef0*/  @!P0 NANOSLEEP.SYNCS 0x989680 ;  /* 0x009896800000895d */ /* 0x004fea0003900000 */
[----:B------:R-:W2:Y:S02]  /*9f00*/  @!P0 SYNCS.PHASECHK.TRANS64 P0, [R0+URZ], R3 ;  /* 0x00000003000085a7 */ /* 0x000ea400080010ff */
[----:B--2---:R-:W-:Y:S05]  /*9f10*/  @!P0 BRA `(.L_x_182) ;  /* 0xfffffffc00f08947 */ /* 0x004fea000383ffff */
[----:B------:R-:W-:Y:S05]  /*9f20*/  BRA `(.L_x_183) ;  /* 0xffffff8c00a87947 */ /* 0x000fea000383ffff */
.L_x_48:
[----:B------:R-:W-:-:S07]  /*9f30*/  MOV R0, UR5 ;  /* 0x0000000500007c02 */ /* 0x000fce0008000f00 */
.L_x_184:
[----:B-1----:R1:W2:Y:S02]  /*9f40*/  SYNCS.PHASECHK.TRANS64.TRYWAIT P0, [R0+URZ], R3 ;  /* 0x00000003000075a7 */ /* 0x0022a400080011ff */
[----:B--2---:R-:W-:Y:S05]  /*9f50*/  @!P0 NANOSLEEP.SYNCS 0x989680 ;  /* 0x009896800000895d */ /* 0x004fea0003900000 */
[----:B------:R-:W2:Y:S02]  /*9f60*/  @!P0 SYNCS.PHASECHK.TRANS64 P0, [R0+URZ], R3 ;  /* 0x00000003000085a7 */ /* 0x000ea400080010ff */
[----:B--2---:R-:W-:Y:S05]  /*9f70*/  @!P0 BRA `(.L_x_184) ;  /* 0xfffffffc00f08947 */ /* 0x004fea000383ffff */
[----:B------:R-:W-:Y:S05]  /*9f80*/  BRA `(.L_x_185) ;  /* 0xffffff8c00b47947 */ /* 0x000fea000383ffff */
.L_x_49:
[----:B------:R-:W-:-:S07]  /*9f90*/  MOV R0, UR5 ;  /* 0x0000000500007c02 */ /* 0x000fce0008000f00 */
.L_x_186:
[----:B-1----:R1:W2:Y:S02]  /*9fa0*/  SYNCS.PHASECHK.TRANS64.TRYWAIT P0, [R0+URZ], R3 ;  /* 0x00000003000075a7 */ /* 0x0022a400080011ff */
[----:B--2---:R-:W-:Y:S05]  /*9fb0*/  @!P0 NANOSLEEP.SYNCS 0x989680 ;  /* 0x009896800000895d */ /* 0x004fea0003900000 */
[----:B------:R-:W2:Y:S02]  /*9fc0*/  @!P0 SYNCS.PHASECHK.TRANS64 P0, [R0+URZ], R3 ;  /* 0x00000003000085a7 */ /* 0x000ea400080010ff */
[----:B--2---:R-:W-:Y:S05]  /*9fd0*/  @!P0 BRA `(.L_x_186) ;  /* 0xfffffffc00f08947 */ /* 0x004fea000383ffff */
[----:B------:R-:W-:Y:S05]  /*9fe0*/  BRA `(.L_x_187) ;  /* 0xffffff8c00c07947 */ /* 0x000fea000383ffff */
.L_x_50:
[----:B------:R-:W-:-:S07]  /*9ff0*/  MOV R0, UR5 ;  /* 0x0000000500007c02 */ /* 0x000fce0008000f00 */
.L_x_188:
[----:B-1----:R1:W2:Y:S02]  /*a000*/  SYNCS.PHASECHK.TRANS64.TRYWAIT P0, [R0+URZ], R3 ;  /* 0x00000003000075a7 */ /* 0x0022a400080011ff */
[----:B--2---:R-:W-:Y:S05]  /*a010*/  @!P0 NANOSLEEP.SYNCS 0x989680 ;  /* 0x009896800000895d */ /* 0x004fea0003900000 */
[----:B------:R-:W2:Y:S02]  /*a020*/  @!P0 SYNCS.PHASECHK.TRANS64 P0, [R0+URZ], R3 ;  /* 0x00000003000085a7 */ /* 0x000ea400080010ff */
[----:B--2---:R-:W-:Y:S05]  /*a030*/  @!P0 BRA `(.L_x_188) ;  /* 0xfffffffc00f08947 */ /* 0x004fea000383ffff */
[----:B------:R-:W-:Y:S05]  /*a040*/  BRA `(.L_x_189) ;  /* 0xffffff8c00cc7947 */ /* 0x000fea000383ffff */
.L_x_51:
[----:B------:R-:W-:-:S07]  /*a050*/  MOV R0, UR5 ;  /* 0x0000000500007c02 */ /* 0x000fce0008000f00 */
.L_x_190:
[----:B-1----:R1:W2:Y:S02]  /*a060*/  SYNCS.PHASECHK.TRANS64.TRYWAIT P0, [R0+URZ], R3 ;  /* 0x00000003000075a7 */ /* 0x0022a400080011ff */
[----:B--2---:R-:W-:Y:S05]  /*a070*/  @!P0 NANOSLEEP.SYNCS 0x989680 ;  /* 0x009896800000895d */ /* 0x004fea0003900000 */
[----:B------:R-:W2:Y:S02]  /*a080*/  @!P0 SYNCS.PHASECHK.TRANS64 P0, [R0+URZ], R3 ;  /* 0x00000003000085a7 */ /* 0x000ea400080010ff */
[----:B--2---:R-:W-:Y:S05]  /*a090*/  @!P0 BRA `(.L_x_190) ;  /* 0xfffffffc00f08947 */ /* 0x004fea000383ffff */
[----:B------:R-:W-:Y:S05]  /*a0a0*/  BRA `(.L_x_191) ;  /* 0xffffff8c00d87947 */ /* 0x000fea000383ffff */
.L_x_52:
[----:B------:R-:W-:-:S07]  /*a0b0*/  MOV R0, UR5 ;  /* 0x0000000500007c02 */ /* 0x000fce0008000f00 */
.L_x_192:
[----:B-1----:R1:W2:Y:S02]  /*a0c0*/  SYNCS.PHASECHK.TRANS64.TRYWAIT P0, [R0+URZ], R3 ;  /* 0x00000003000075a7 */ /* 0x0022a400080011ff */
[----:B--2---:R-:W-:Y:S05]  /*a0d0*/  @!P0 NANOSLEEP.SYNCS 0x989680 ;  /* 0x009896800000895d */ /* 0x004fea0003900000 */
[----:B------:R-:W2:Y:S02]  /*a0e0*/  @!P0 SYNCS.PHASECHK.TRANS64 P0, [R0+URZ], R3 ;  /* 0x00000003000085a7 */ /* 0x000ea400080010ff */
[----:B--2---:R-:W-:Y:S05]  /*a0f0*/  @!P0 BRA `(.L_x_192) ;  /* 0xfffffffc00f08947 */ /* 0x004fea000383ffff */
[----:B------:R-:W-:Y:S05]  /*a100*/  BRA `(.L_x_193) ;  /* 0xffffff8c00e47947 */ /* 0x000fea000383ffff */
.L_x_53:
[----:B------:R-:W-:-:S07]  /*a110*/  MOV R0, UR5 ;  /* 0x0000000500007c02 */ /* 0x000fce0008000f00 */
.L_x_194:
[----:B-1----:R1:W2:Y:S02]  /*a120*/  SYNCS.PHASECHK.TRANS64.TRYWAIT P0, [R0+URZ], R3 ;  /* 0x00000003000075a7 */ /* 0x0022a400080011ff */
[----:B--2---:R-:W-:Y:S05]  /*a130*/  @!P0 NANOSLEEP.SYNCS 0x989680 ;  /* 0x009896800000895d */ /* 0x004fea0003900000 */
[----:B------:R-:W2:Y:S02]  /*a140*/  @!P0 SYNCS.PHASECHK.TRANS64 P0, [R0+URZ], R3 ;  /* 0x00000003000085a7 */ /* 0x000ea400080010ff */
[----:B--2---:R-:W-:Y:S05]  /*a150*/  @!P0 BRA `(.L_x_194) ;  /* 0xfffffffc00f08947 */ /* 0x004fea000383ffff */
[----:B------:R-:W-:Y:S05]  /*a160*/  BRA `(.L_x_195) ;  /* 0xffffff8c00f07947 */ /* 0x000fea000383ffff */
.L_x_54:
[----:B------:R-:W-:-:S07]  /*a170*/  MOV R0, UR5 ;  /* 0x0000000500007c02 */ /* 0x000fce0008000f00 */
.L_x_196:
[----:B-1----:R1:W2:Y:S02]  /*a180*/  SYNCS.PHASECHK.TRANS64.TRYWAIT P0, [R0+URZ], R3 ;  /* 0x00000003000075a7 */ /* 0x0022a400080011ff */
[----:B--2---:R-:W-:Y:S05]  /*a190*/  @!P0 NANOSLEEP.SYNCS 0x989680 ;  /* 0x009896800000895d */ /* 0x004fea0003900000 */
[----:B------:R-:W2:Y:S02]  /*a1a0*/  @!P0 SYNCS.PHASECHK.TRANS64 P0, [R0+URZ], R3 ;  /* 0x00000003000085a7 */ /* 0x000ea400080010ff */
[----:B--2---:R-:W-:Y:S05]  /*a1b0*/  @!P0 BRA `(.L_x_196) ;  /* 0xfffffffc00f08947 */ /* 0x004fea000383ffff */
[----:B------:R-:W-:Y:S05]  /*a1c0*/  BRA `(.L_x_197) ;  /* 0xffffff8c00fc7947 */ /* 0x000fea000383ffff */
.L_x_55:
[----:B------:R-:W-:-:S07]  /*a1d0*/  MOV R0, UR5 ;  /* 0x0000000500007c02 */ /* 0x000fce0008000f00 */
.L_x_198:
[----:B-1----:R1:W2:Y:S02]  /*a1e0*/  SYNCS.PHASECHK.TRANS64.TRYWAIT P0, [R0+URZ], R3 ;  /* 0x00000003000075a7 */ /* 0x0022a400080011ff */
[----:B--2---:R-:W-:Y:S05]  /*a1f0*/  @!P0 NANOSLEEP.SYNCS 0x989680 ;  /* 0x009896800000895d */ /* 0x004fea0003900000 */
[----:B------:R-:W2:Y:S02]  /*a200*/  @!P0 SYNCS.PHASECHK.TRANS64 P0, [R0+URZ], R3 ;  /* 0x00000003000085a7 */ /* 0x000ea400080010ff */
[----:B--2---:R-:W-:Y:S05]  /*a210*/  @!P0 BRA `(.L_x_198) ;  /* 0xfffffffc00f08947 */ /* 0x004fea000383ffff */
[----:B------:R-:W-:Y:S05]  /*a220*/  BRA `(.L_x_199) ;  /* 0xffffff9000087947 */ /* 0x000fea000383ffff */
.L_x_56:
[----:B------:R-:W-:-:S07]  /*a230*/  MOV R0, UR5 ;  /* 0x0000000500007c02 */ /* 0x000fce0008000f00 */
.L_x_200:
[----:B-1----:R1:W2:Y:S02]  /*a240*/  SYNCS.PHASECHK.TRANS64.TRYWAIT P0, [R0+URZ], R3 ;  /* 0x00000003000075a7 */ /* 0x0022a400080011ff */
[----:B--2---:R-:W-:Y:S05]  /*a250*/  @!P0 NANOSLEEP.SYNCS 0x989680 ;  /* 0x009896800000895d */ /* 0x004fea0003900000 */
[----:B------:R-:W2:Y:S02]  /*a260*/  @!P0 SYNCS.PHASECHK.TRANS64 P0, [R0+URZ], R3 ;  /* 0x00000003000085a7 */ /* 0x000ea400080010ff */
[----:B--2---:R-:W-:Y:S05]  /*a270*/  @!P0 BRA `(.L_x_200) ;  /* 0xfffffffc00f08947 */ /* 0x004fea000383ffff */
[----:B------:R-:W-:Y:S05]  /*a280*/  BRA `(.L_x_201) ;  /* 0xffffff9000147947 */ /* 0x000fea000383ffff */
.L_x_57:
[----:B------:R-:W-:-:S07]  /*a290*/  MOV R0, UR5 ;  /* 0x0000000500007c02 */ /* 0x000fce0008000f00 */
.L_x_202:
[----:B-1----:R1:W2:Y:S02]  /*a2a0*/  SYNCS.PHASECHK.TRANS64.TRYWAIT P0, [R0+URZ], R3 ;  /* 0x00000003000075a7 */ /* 0x0022a400080011ff */
[----:B--2---:R-:W-:Y:S05]  /*a2b0*/  @!P0 NANOSLEEP.SYNCS 0x989680 ;  /* 0x009896800000895d */ /* 0x004fea0003900000 */
[----:B------:R-:W2:Y:S02]  /*a2c0*/  @!P0 SYNCS.PHASECHK.TRANS64 P0, [R0+URZ], R3 ;  /* 0x00000003000085a7 */ /* 0x000ea400080010ff */
[----:B--2---:R-:W-:Y:S05]  /*a2d0*/  @!P0 BRA `(.L_x_202) ;  /* 0xfffffffc00f08947 */ /* 0x004fea000383ffff */
[----:B------:R-:W-:Y:S05]  /*a2e0*/  BRA `(.L_x_203) ;  /* 0xffffff9000207947 */ /* 0x000fea000383ffff */
.L_x_58:
[----:B------:R-:W-:-:S07]  /*a2f0*/  MOV R0, UR5 ;  /* 0x0000000500007c02 */ /* 0x000fce0008000f00 */
.L_x_204:
[----:B-1----:R1:W2:Y:S02]  /*a300*/  SYNCS.PHASECHK.TRANS64.TRYWAIT P0, [R0+URZ], R3 ;  /* 0x00000003000075a7 */ /* 0x0022a400080011ff */
[----:B--2---:R-:W-:Y:S05]  /*a310*/  @!P0 NANOSLEEP.SYNCS 0x989680 ;  /* 0x009896800000895d */ /* 0x004fea0003900000 */
[----:B------:R-:W2:Y:S02]  /*a320*/  @!P0 SYNCS.PHASECHK.TRANS64 P0, [R0+URZ], R3 ;  /* 0x00000003000085a7 */ /* 0x000ea400080010ff */
[----:B--2---:R-:W-:Y:S05]  /*a330*/  @!P0 BRA `(.L_x_204) ;  /* 0xfffffffc00f08947 */ /* 0x004fea000383ffff */
[----:B------:R-:W-:Y:S05]  /*a340*/  BRA `(.L_x_205) ;  /* 0xffffff90002c7947 */ /* 0x000fea000383ffff */
.L_x_59:
[----:B------:R-:W-:-:S07]  /*a350*/  MOV R0, UR5 ;  /* 0x0000000500007c02 */ /* 0x000fce0008000f00 */
.L_x_206:
[----:B-1----:R1:W2:Y:S02]  /*a360*/  SYNCS.PHASECHK.TRANS64.TRYWAIT P0, [R0+URZ], R3 ;  /* 0x00000003000075a7 */ /* 0x0022a400080011ff */
[----:B--2---:R-:W-:Y:S05]  /*a370*/  @!P0 NANOSLEEP.SYNCS 0x989680 ;  /* 0x009896800000895d */ /* 0x004fea0003900000 */
[----:B------:R-:W2:Y:S02]  /*a380*/  @!P0 SYNCS.PHASECHK.TRANS64 P0, [R0+URZ], R3 ;  /* 0x00000003000085a7 */ /* 0x000ea400080010ff */
[----:B--2---:R-:W-:Y:S05]  /*a390*/  @!P0 BRA `(.L_x_206) ;  /* 0xfffffffc00f08947 */ /* 0x004fea000383ffff */
[----:B------:R-:W-:Y:S05]  /*a3a0*/  BRA `(.L_x_207) ;  /* 0xffffff9000387947 */ /* 0x000fea000383ffff */
.L_x_60:
[----:B------:R-:W-:-:S07]  /*a3b0*/  MOV R0, UR5 ;  /* 0x0000000500007c02 */ /* 0x000fce0008000f00 */
.L_x_208:
[----:B-1----:R1:W2:Y:S02]  /*a3c0*/  SYNCS.PHASECHK.TRANS64.TRYWAIT P0, [R0+URZ], R3 ;  /* 0x00000003000075a7 */ /* 0x0022a400080011ff */
[----:B--2---:R-:W-:Y:S05]  /*a3d0*/  @!P0 NANOSLEEP.SYNCS 0x989680 ;  /* 0x009896800000895d */ /* 0x004fea0003900000 */
[----:B------:R-:W2:Y:S02]  /*a3e0*/  @!P0 SYNCS.PHASECHK.TRANS64 P0, [R0+URZ], R3 ;  /* 0x00000003000085a7 */ /* 0x000ea400080010ff */
[----:B--2---:R-:W-:Y:S05]  /*a3f0*/  @!P0 BRA `(.L_x_208) ;  /* 0xfffffffc00f08947 */ /* 0x004fea000383ffff */
[----:B------:R-:W-:Y:S05]  /*a400*/  BRA `(.L_x_209) ;  /* 0xffffff9000447947 */ /* 0x000fea000383ffff */
.L_x_61:
[----:B------:R-:W-:-:S07]  /*a410*/  MOV R0, UR5 ;  /* 0x0000000500007c02 */ /* 0x000fce0008000f00 */
.L_x_210:
[----:B-1----:R1:W2:Y:S02]  /*a420*/  SYNCS.PHASECHK.TRANS64.TRYWAIT P0, [R0+URZ], R3 ;  /* 0x00000003000075a7 */ /* 0x0022a400080011ff */
[----:B--2---:R-:W-:Y:S05]  /*a430*/  @!P0 NANOSLEEP.SYNCS 0x989680 ;  /* 0x009896800000895d */ /* 0x004fea0003900000 */
[----:B------:R-:W2:Y:S02]  /*a440*/  @!P0 SYNCS.PHASECHK.TRANS64 P0, [R0+URZ], R3 ;  /* 0x00000003000085a7 */ /* 0x000ea400080010ff */
[----:B--2---:R-:W-:Y:S05]  /*a450*/  @!P0 BRA `(.L_x_210) ;  /* 0xfffffffc00f08947 */ /* 0x004fea000383ffff */
[----:B------:R-:W-:Y:S05]  /*a460*/  BRA `(.L_x_211) ;  /* 0xffffff9000507947 */ /* 0x000fea000383ffff */
.L_x_62:
[----:B------:R-:W-:-:S07]  /*a470*/  MOV R0, UR5 ;  /* 0x0000000500007c02 */ /* 0x000fce0008000f00 */
.L_x_212:
[----:B-1----:R1:W2:Y:S02]  /*a480*/  SYNCS.PHASECHK.TRANS64.TRYWAIT P0, [R0+URZ], R3 ;  /* 0x00000003000075a7 */ /* 0x0022a400080011ff */
[----:B--2---:R-:W-:Y:S05]  /*a490*/  @!P0 NANOSLEEP.SYNCS 0x989680 ;  /* 0x009896800000895d */ /* 0x004fea0003900000 */
[----:B------:R-:W2:Y:S02]  /*a4a0*/  @!P0 SYNCS.PHASECHK.TRANS64 P0, [R0+URZ], R3 ;  /* 0x00000003000085a7 */ /* 0x000ea400080010ff */
[----:B--2---:R-:W-:Y:S05]  /*a4b0*/  @!P0 BRA `(.L_x_212) ;  /* 0xfffffffc00f08947 */ /* 0x004fea000383ffff */
[----:B------:R-:W-:Y:S05]  /*a4c0*/  BRA `(.L_x_213) ;  /* 0xffffff90005c7947 */ /* 0x000fea000383ffff */
.L_x_63:
[----:B------:R-:W-:-:S07]  /*a4d0*/  MOV R0, UR5 ;  /* 0x0000000500007c02 */ /* 0x000fce0008000f00 */
.L_x_214:
[----:B-1----:R1:W2:Y:S02]  /*a4e0*/  SYNCS.PHASECHK.TRANS64.TRYWAIT P0, [R0+URZ], R3 ;  /* 0x00000003000075a7 */ /* 0x0022a400080011ff */
[----:B--2---:R-:W-:Y:S05]  /*a4f0*/  @!P0 NANOSLEEP.SYNCS 0x989680 ;  /* 0x009896800000895d */ /* 0x004fea0003900000 */
[----:B------:R-:W2:Y:S02]  /*a500*/  @!P0 SYNCS.PHASECHK.TRANS64 P0, [R0+URZ], R3 ;  /* 0x00000003000085a7 */ /* 0x000ea400080010ff */
[----:B--2---:R-:W-:Y:S05]  /*a510*/  @!P0 BRA `(.L_x_214) ;  /* 0xfffffffc00f08947 */ /* 0x004fea000383ffff */
[----:B------:R-:W-:Y:S05]  /*a520*/  BRA `(.L_x_215) ;  /* 0xffffff9000687947 */ /* 0x000fea000383ffff */
.L_x_64:
[----:B------:R-:W-:-:S07]  /*a530*/  MOV R0, UR5 ;  /* 0x0000000500007c02 */ /* 0x000fce0008000f00 */
.L_x_216:
[----:B-1----:R1:W2:Y:S02]  /*a540*/  SYNCS.PHASECHK.TRANS64.TRYWAIT P0, [R0+URZ], R3 ;  /* 0x00000003000075a7 */ /* 0x0022a400080011ff */
[----:B--2---:R-:W-:Y:S05]  /*a550*/  @!P0 NANOSLEEP.SYNCS 0x989680 ;  /* 0x009896800000895d */ /* 0x004fea0003900000 */
[----:B------:R-:W2:Y:S02]  /*a560*/  @!P0 SYNCS.PHASECHK.TRANS64 P0, [R0+URZ], R3 ;  /* 0x00000003000085a7 */ /* 0x000ea400080010ff */
[----:B--2---:R-:W-:Y:S05]  /*a570*/  @!P0 BRA `(.L_x_216) ;  /* 0xfffffffc00f08947 */ /* 0x004fea000383ffff */
[----:B------:R-:W-:Y:S05]  /*a580*/  BRA `(.L_x_217) ;  /* 0xffffff9000747947 */ /* 0x000fea000383ffff */
.L_x_65:
[----:B------:R-:W-:-:S07]  /*a590*/  MOV R0, UR5 ;  /* 0x0000000500007c02 */ /* 0x000fce0008000f00 */
.L_x_218:
[----:B-1----:R1:W2:Y:S02]  /*a5a0*/  SYNCS.PHASECHK.TRANS64.TRYWAIT P0, [R0+URZ], R3 ;  /* 0x00000003000075a7 */ /* 0x0022a400080011ff */
[----:B--2---:R-:W-:Y:S05]  /*a5b0*/  @!P0 NANOSLEEP.SYNCS 0x989680 ;  /* 0x009896800000895d */ /* 0x004fea0003900000 */
[----:B------:R-:W2:Y:S02]  /*a5c0*/  @!P0 SYNCS.PHASECHK.TRANS64 P0, [R0+URZ], R3 ;  /* 0x00000003000085a7 */ /* 0x000ea400080010ff */
[----:B--2---:R-:W-:Y:S05]  /*a5d0*/  @!P0 BRA `(.L_x_218) ;  /* 0xfffffffc00f08947 */ /* 0x004fea000383ffff */
[----:B------:R-:W-:Y:S05]  /*a5e0*/  BRA `(.L_x_219) ;  /* 0xffffff9000807947 */ /* 0x000fea000383ffff */
.L_x_66:
[----:B------:R-:W-:-:S07]  /*a5f0*/  MOV R0, UR5 ;  /* 0x0000000500007c02 */ /* 0x000fce0008000f00 */
.L_x_220:
[----:B-1----:R1:W2:Y:S02]  /*a600*/  SYNCS.PHASECHK.TRANS64.TRYWAIT P0, [R0+URZ], R3 ;  /* 0x00000003000075a7 */ /* 0x0022a400080011ff */
[----:B--2---:R-:W-:Y:S05]  /*a610*/  @!P0 NANOSLEEP.SYNCS 0x989680 ;  /* 0x009896800000895d */ /* 0x004fea0003900000 */
[----:B------:R-:W2:Y:S02]  /*a620*/  @!P0 SYNCS.PHASECHK.TRANS64 P0, [R0+URZ], R3 ;  /* 0x00000003000085a7 */ /* 0x000ea400080010ff */
[----:B--2---:R-:W-:Y:S05]  /*a630*/  @!P0 BRA `(.L_x_220) ;  /* 0xfffffffc00f08947 */ /* 0x004fea000383ffff */
[----:B------:R-:W-:Y:S05]  /*a640*/  BRA `(.L_x_221) ;  /* 0xffffff90008c7947 */ /* 0x000fea000383ffff */
.L_x_67:
[----:B------:R-:W-:-:S07]  /*a650*/  MOV R0, UR5 ;  /* 0x0000000500007c02 */ /* 0x000fce0008000f00 */
.L_x_222:
[----:B-1----:R1:W2:Y:S02]  /*a660*/  SYNCS.PHASECHK.TRANS64.TRYWAIT P0, [R0+URZ], R3 ;  /* 0x00000003000075a7 */ /* 0x0022a400080011ff */
[----:B--2---:R-:W-:Y:S05]  /*a670*/  @!P0 NANOSLEEP.SYNCS 0x989680 ;  /* 0x009896800000895d */ /* 0x004fea0003900000 */
[----:B------:R-:W2:Y:S02]  /*a680*/  @!P0 SYNCS.PHASECHK.TRANS64 P0, [R0+URZ], R3 ;  /* 0x00000003000085a7 */ /* 0x000ea400080010ff */
[----:B--2---:R-:W-:Y:S05]  /*a690*/  @!P0 BRA `(.L_x_222) ;  /* 0xfffffffc00f08947 */ /* 0x004fea000383ffff */
[----:B------:R-:W-:Y:S05]  /*a6a0*/  BRA `(.L_x_223) ;  /* 0xffffff9000987947 */ /* 0x000fea000383ffff */
.L_x_68:
[----:B------:R-:W-:-:S07]  /*a6b0*/  MOV R0, UR5 ;  /* 0x0000000500007c02 */ /* 0x000fce0008000f00 */
.L_x_224:
[----:B-1----:R1:W2:Y:S02]  /*a6c0*/  SYNCS.PHASECHK.TRANS64.TRYWAIT P0, [R0+URZ], R3 ;  /* 0x00000003000075a7 */ /* 0x0022a400080011ff */
[----:B--2---:R-:W-:Y:S05]  /*a6d0*/  @!P0 NANOSLEEP.SYNCS 0x989680 ;  /* 0x009896800000895d */ /* 0x004fea0003900000 */
[----:B------:R-:W2:Y:S02]  /*a6e0*/  @!P0 SYNCS.PHASECHK.TRANS64 P0, [R0+URZ], R3 ;  /* 0x00000003000085a7 */ /* 0x000ea400080010ff */
[----:B--2---:R-:W-:Y:S05]  /*a6f0*/  @!P0 BRA `(.L_x_224) ;  /* 0xfffffffc00f08947 */ /* 0x004fea000383ffff */
[----:B------:R-:W-:Y:S05]  /*a700*/  BRA `(.L_x_225) ;  /* 0xffffff9000a47947 */ /* 0x000fea000383ffff */
.L_x_71:
[----:B-1----:R1:W2:Y:S02]  /*a710*/  SYNCS.PHASECHK.TRANS64.TRYWAIT P0, [R2+URZ+0x250], R4 ;  /* 0x00025004020075a7 */ /* 0x0022a400080011ff */
[----:B--2---:R-:W-:Y:S05]  /*a720*/  @!P0 NANOSLEEP.SYNCS 0x989680 ;  /* 0x009896800000895d */ /* 0x004fea0003900000 */
[----:B------:R-:W2:Y:S02]  /*a730*/  @!P0 SYNCS.PHASECHK.TRANS64 P0, [R2+URZ+0x250], R4 ;  /* 0x00025004020085a7 */ /* 0x000ea400080010ff */
[----:B--2---:R-:W-:Y:S05]  /*a740*/  @!P0 BRA `(.L_x_71) ;  /* 0xfffffffc00f08947 */ /* 0x004fea000383ffff */
[----:B------:R-:W-:Y:S05]  /*a750*/  BRA `(.L_x_226) ;  /* 0xffffff9400007947 */ /* 0x000fea000383ffff */
.L_x_72:
[----:B------:R-:W-:-:S07]  /*a760*/  MOV R2, UR4 ;  /* 0x0000000400027c02 */ /* 0x000fce0008000f00 */
.L_x_227:
[----:B-1----:R1:W2:Y:S02]  /*a770*/  SYNCS.PHASECHK.TRANS64.TRYWAIT P0, [R2+URZ+0x200], R5 ;  /* 0x00020005020075a7 */ /* 0x0022a400080011ff */
[----:B--2---:R-:W-:Y:S05]  /*a780*/  @!P0 NANOSLEEP.SYNCS 0x989680 ;  /* 0x009896800000895d */ /* 0x004fea0003900000 */
[----:B------:R-:W2:Y:S02]  /*a790*/  @!P0 SYNCS.PHASECHK.TRANS64 P0, [R2+URZ+0x200], R5 ;  /* 0x00020005020085a7 */ /* 0x000ea400080010ff */
[----:B--2---:R-:W-:Y:S05]  /*a7a0*/  @!P0 BRA `(.L_x_227) ;  /* 0xfffffffc00f08947 */ /* 0x004fea000383ffff */
[----:B------:R-:W-:Y:S05]  /*a7b0*/  BRA `(.L_x_228) ;  /* 0xffffff9400107947 */ /* 0x000fea000383ffff */
.L_x_73:
[----:B-1----:R1:W2:Y:S02]  /*a7c0*/  SYNCS.PHASECHK.TRANS64.TRYWAIT P1, [R2+URZ+0x1f0], R4 ;  /* 0x0001f004020075a7 */ /* 0x0022a400080211ff */
[----:B--2---:R-:W-:Y:S05]  /*a7d0*/  @!P1 NANOSLEEP.SYNCS 0x989680 ;  /* 0x009896800000995d */ /* 0x004fea0003900000 */
[----:B------:R-:W2:Y:S02]  /*a7e0*/  @!P1 SYNCS.PHASECHK.TRANS64 P1, [R2+URZ+0x1f0], R4 ;  /* 0x0001f004020095a7 */ /* 0x000ea400080210ff */
[----:B--2---:R-:W-:Y:S05]  /*a7f0*/  @!P1 BRA `(.L_x_73) ;  /* 0xfffffffc00f09947 */ /* 0x004fea000383ffff */
[----:B------:R-:W-:Y:S05]  /*a800*/  BRA `(.L_x_229) ;  /* 0xffffff9400407947 */ /* 0x000fea000383ffff */
.L_x_76:
[----:B------:R-:W-:-:S07]  /*a810*/  MOV R0, UR4 ;  /* 0x0000000400007c02 */ /* 0x000fce0008000f00 */
.L_x_230:
[----:B-1----:R1:W2:Y:S02]  /*a820*/  SYNCS.PHASECHK.TRANS64.TRYWAIT P0, [R0+URZ+0x200], R2 ;  /* 0x00020002000075a7 */ /* 0x0022a400080011ff */
[----:B--2---:R-:W-:Y:S05]  /*a830*/  @!P0 NANOSLEEP.SYNCS 0x989680 ;  /* 0x009896800000895d */ /* 0x004fea0003900000 */
[----:B------:R-:W2:Y:S02]  /*a840*/  @!P0 SYNCS.PHASECHK.TRANS64 P0, [R0+URZ+0x200], R2 ;  /* 0x00020002000085a7 */ /* 0x000ea400080010ff */
[----:B--2---:R-:W-:Y:S05]  /*a850*/  @!P0 BRA `(.L_x_230) ;  /* 0xfffffffc00f08947 */ /* 0x004fea000383ffff */
[----:B------:R-:W-:Y:S05]  /*a860*/  BRA `(.L_x_75) ;  /* 0xffffff9400947947 */ /* 0x000fea000383ffff */
.L_x_85:
[----:B-1----:R-:W-:-:S04]  /*a870*/  MOV R5, UR5 ;  /* 0x0000000500057c02 */ /* 0x002fc80008000f00 */
[----:B------:R1:W2:Y:S03]  /*a880*/  SYNCS.PHASECHK.TRANS64.TRYWAIT P0, [R5+URZ+0x8], R6 ;  /* 0x00000806050075a7 */ /* 0x0002a600080011ff */
[----:B--2---:R-:W-:Y:S05]  /*a890*/  @!P0 NANOSLEEP.SYNCS 0x989680 ;  /* 0x009896800000895d */ /* 0x004fea0003900000 */
[----:B------:R-:W2:Y:S02]  /*a8a0*/  @!P0 SYNCS.PHASECHK.TRANS64 P0, [R5+URZ+0x8], R6 ;  /* 0x00000806050085a7 */ /* 0x000ea400080010ff */
[----:B--2---:R-:W-:Y:S05]  /*a8b0*/  @!P0 BRA `(.L_x_85) ;  /* 0xfffffffc00ec8947 */ /* 0x004fea000383ffff */
[----:B------:R-:W-:Y:S05]  /*a8c0*/  BRA `(.L_x_84) ;  /* 0xffffff9800487947 */ /* 0x000fea000383ffff */
.L_x_87:
[----:B------:R-:W-:Y:S01]  /*a8d0*/  BSSY B0, `(.L_x_231) ;  /* 0x0000006000007945 */ /* 0x000fe20003800000 */
[----:B------:R-:W-:-:S07]  /*a8e0*/  MOV R15, 0xffffffff ;  /* 0xffffffff000f7802 */ /* 0x000fce0000000f00 */
[----:B-1---5:R-:W-:Y:S05]  /*a8f0*/  WARPSYNC.COLLECTIVE R15, `(.L_x_232) ;  /* 0x000000000f0c7348 */ /* 0x022fea0003c00000 */
[----:B------:R-:W-:Y:S02]  /*a900*/  ELECT P6, UR79, PT ;  /* 0x00000000004f782f */ /* 0x000fe400038c0000 */
[----:B------:R-:W-:Y:S01]  /*a910*/  MOV R14, UR79 ;  /* 0x0000004f000e7c02 */ /* 0x000fe20008000f00 */
[----:B-1---5:R-:W-:Y:S10]  /*a920*/  ENDCOLLECTIVE ;  /* 0x000000000000791b */ /* 0x022ff40003800000 */
.L_x_232:
[----:B------:R-:W-:Y:S05]  /*a930*/  BSYNC B0 ;  /* 0x0000000000007941 */ /* 0x000fea0003800000 */
.L_x_231:
[----:B------:R-:W-:Y:S05]  /*a940*/  BRA `(.L_x_233) ;  /* 0xffffff9800787947 */ /* 0x000fea000383ffff */
.L_x_89:
[----:B-1----:R-:W-:-:S04]  /*a950*/  MOV R0, UR5 ;  /* 0x0000000500007c02 */ /* 0x002fc80008000f00 */
[----:B------:R1:W2:Y:S03]  /*a960*/  SYNCS.PHASECHK.TRANS64.TRYWAIT P0, [R0+URZ+0x8], R4 ;  /* 0x00000804000075a7 */ /* 0x0002a600080011ff */
[----:B--2---:R-:W-:Y:S05]  /*a970*/  @!P0 NANOSLEEP.SYNCS 0x989680 ;  /* 0x009896800000895d */ /* 0x004fea0003900000 */
[----:B------:R-:W2:Y:S02]  /*a980*/  @!P0 SYNCS.PHASECHK.TRANS64 P0, [R0+URZ+0x8], R4 ;  /* 0x00000804000085a7 */ /* 0x000ea400080010ff */
[----:B--2---:R-:W-:Y:S05]  /*a990*/  @!P0 BRA `(.L_x_89) ;  /* 0xfffffffc00ec8947 */ /* 0x004fea000383ffff */
[----:B------:R-:W-:Y:S05]  /*a9a0*/  BRA `(.L_x_88) ;  /* 0xffffff98007c7947 */ /* 0x000fea000383ffff */
.L_x_90:
[----:B-1----:R1:W2:Y:S02]  /*a9b0*/  SYNCS.PHASECHK.TRANS64.TRYWAIT P0, [R0+URZ+0x1f0], R4 ;  /* 0x0001f004000075a7 */ /* 0x0022a400080011ff */
[----:B--2---:R-:W-:Y:S05]  /*a9c0*/  @!P0 NANOSLEEP.SYNCS 0x989680 ;  /* 0x009896800000895d */ /* 0x004fea0003900000 */
[----:B------:R-:W2:Y:S02]  /*a9d0*/  @!P0 SYNCS.PHASECHK.TRANS64 P0, [R0+URZ+0x1f0], R4 ;  /* 0x0001f004000085a7 */ /* 0x000ea400080010ff */
[----:B--2---:R-:W-:Y:S05]  /*a9e0*/  @!P0 BRA `(.L_x_90) ;  /* 0xfffffffc00f08947 */ /* 0x004fea000383ffff */
[----:B------:R-:W-:Y:S05]  /*a9f0*/  BRA `(.L_x_234) ;  /* 0xffffff9c00587947 */ /* 0x000fea000383ffff */
.L_x_92:
[----:B------:R-:W-:-:S07]  /*aa00*/  MOV R0, UR23 ;  /* 0x0000001700007c02 */ /* 0x000fce0008000f00 */
.L_x_235:
[----:B-1----:R1:W2:Y:S02]  /*aa10*/  SYNCS.PHASECHK.TRANS64.TRYWAIT P0, [R0+URZ+0x230], R4 ;  /* 0x00023004000075a7 */ /* 0x0022a400080011ff */
[----:B--2---:R-:W-:Y:S05]  /*aa20*/  @!P0 NANOSLEEP.SYNCS 0x989680 ;  /* 0x009896800000895d */ /* 0x004fea0003900000 */
[----:B------:R-:W2:Y:S02]  /*aa30*/  @!P0 SYNCS.PHASECHK.TRANS64 P0, [R0+URZ+0x230], R4 ;  /* 0x00023004000085a7 */ /* 0x000ea400080010ff */
[----:B--2---:R-:W-:Y:S05]  /*aa40*/  @!P0 BRA `(.L_x_235) ;  /* 0xfffffffc00f08947 */ /* 0x004fea000383ffff */
[----:B------:R-:W-:Y:S05]  /*aa50*/  BRA `(.L_x_236) ;  /* 0xffffff9c00a47947 */ /* 0x000fea000383ffff */
.L_x_95:
[----:B------:R-:W-:Y:S07]  /*aa60*/  MOV R0, UR5 ;  /* 0x0000000500007c02 */ /* 0x000fee0008000f00 */
.L_x_237:
[----:B-1----:R1:W2:Y:S02]  /*aa70*/  SYNCS.PHASECHK.TRANS64.TRYWAIT P0, [R0+URZ], R4 ;  /* 0x00000004000075a7 */ /* 0x0022a400080011ff */
[----:B--2---:R-:W-:Y:S05]  /*aa80*/  @!P0 NANOSLEEP.SYNCS 0x989680 ;  /* 0x009896800000895d */ /* 0x004fea0003900000 */
[----:B------:R-:W2:Y:S02]  /*aa90*/  @!P0 SYNCS.PHASECHK.TRANS64 P0, [R0+URZ], R4 ;  /* 0x00000004000085a7 */ /* 0x000ea400080010ff */
[----:B--2---:R-:W-:Y:S05]  /*aaa0*/  @!P0 BRA `(.L_x_237) ;  /* 0xfffffffc00f08947 */ /* 0x004fea000383ffff */
[----:B------:R-:W-:Y:S05]  /*aab0*/  BRA `(.L_x_94) ;  /* 0xffffff9c00b87947 */ /* 0x000fea000383ffff */
.L_x_99:
[----:B-1----:R-:W-:-:S07]  /*aac0*/  MOV R0, UR4 ;  /* 0x0000000400007c02 */ /* 0x002fce0008000f00 */
.L_x_238:
[----:B-1----:R1:W2:Y:S02]  /*aad0*/  SYNCS.PHASECHK.TRANS64.TRYWAIT P0, [R0+URZ], R2 ;  /* 0x00000002000075a7 */ /* 0x0022a400080011ff */
[----:B--2---:R-:W-:Y:S05]  /*aae0*/  @!P0 NANOSLEEP.SYNCS 0x989680 ;  /* 0x009896800000895d */ /* 0x004fea0003900000 */
[----:B------:R-:W2:Y:S02]  /*aaf0*/  @!P0 SYNCS.PHASECHK.TRANS64 P0, [R0+URZ], R2 ;  /* 0x00000002000085a7 */ /* 0x000ea400080010ff */
[----:B--2---:R-:W-:Y:S05]  /*ab00*/  @!P0 BRA `(.L_x_238) ;  /* 0xfffffffc00f08947 */ /* 0x004fea000383ffff */
[----:B------:R-:W-:Y:S05]  /*ab10*/  BRA `(.L_x_239) ;  /* 0xffffffa000847947 */ /* 0x000fea000383ffff */
.L_x_100:
[----:B------:R-:W-:-:S07]  /*ab20*/  MOV R0, UR5 ;  /* 0x0000000500007c02 */ /* 0x000fce0008000f00 */
.L_x_240:
[----:B-1----:R1:W2:Y:S02]  /*ab30*/  SYNCS.PHASECHK.TRANS64.TRYWAIT P0, [R0+URZ], R3 ;  /* 0x00000003000075a7 */ /* 0x0022a400080011ff */
[----:B--2---:R-:W-:Y:S05]  /*ab40*/  @!P0 NANOSLEEP.SYNCS 0x989680 ;  /* 0x009896800000895d */ /* 0x004fea0003900000 */
[----:B------:R-:W2:Y:S02]  /*ab50*/  @!P0 SYNCS.PHASECHK.TRANS64 P0, [R0+URZ], R3 ;  /* 0x00000003000085a7 */ /* 0x000ea400080010ff */
[----:B--2---:R-:W-:Y:S05]  /*ab60*/  @!P0 BRA `(.L_x_240) ;  /* 0xfffffffc00f08947 */ /* 0x004fea000383ffff */
[----:B------:R-:W-:Y:S05]  /*ab70*/  BRA `(.L_x_241) ;  /* 0xffffffa000907947 */ /* 0x000fea000383ffff */
.L_x_101:
[----:B------:R-:W-:-:S07]  /*ab80*/  MOV R0, UR5 ;  /* 0x0000000500007c02 */ /* 0x000fce0008000f00 */
.L_x_242:
[----:B-1----:R1:W2:Y:S02]  /*ab90*/  SYNCS.PHASECHK.TRANS64.TRYWAIT P0, [R0+URZ], R3 ;  /* 0x00000003000075a7 */ /* 0x0022a400080011ff */
[----:B--2---:R-:W-:Y:S05]  /*aba0*/  @!P0 NANOSLEEP.SYNCS 0x989680 ;  /* 0x009896800000895d */ /* 0x004fea0003900000 */
[----:B------:R-:W2:Y:S02]  /*abb0*/  @!P0 SYNCS.PHASECHK.TRANS64 P0, [R0+URZ], R3 ;  /* 0x00000003000085a7 */ /* 0x000ea400080010ff */
[----:B--2---:R-:W-:Y:S05]  /*abc0*/  @!P0 BRA `(.L_x_242) ;  /* 0xfffffffc00f08947 */ /* 0x004fea000383ffff */
[----:B------:R-:W-:Y:S05]  /*abd0*/  BRA `(.L_x_243) ;  /* 0xffffffa0009c7947 */ /* 0x000fea000383ffff */
.L_x_104:
[----:B------:R-:W-:-:S07]  /*abe0*/  MOV R0, UR17 ;  /* 0x0000001100007c02 */ /* 0x000fce0008000f00 */
.L_x_244:
[----:B-1----:R1:W2:Y:S02]  /*abf0*/  SYNCS.PHASECHK.TRANS64.TRYWAIT P1, [R0+URZ+0x270], R2 ;  /* 0x00027002000075a7 */ /* 0x0022a400080211ff */
[----:B--2---:R-:W-:Y:S05]  /*ac00*/  @!P1 NANOSLEEP.SYNCS 0x989680 ;  /* 0x009896800000995d */ /* 0x004fea0003900000 */
[----:B------:R-:W2:Y:S02]  /*ac10*/  @!P1 SYNCS.PHASECHK.TRANS64 P1, [R0+URZ+0x270], R2 ;  /* 0x00027002000095a7 */ /* 0x000ea400080210ff */
[----:B--2---:R-:W-:Y:S05]  /*ac20*/  @!P1 BRA `(.L_x_244) ;  /* 0xfffffffc00f09947 */ /* 0x004fea000383ffff */
[----:B------:R-:W-:Y:S05]  /*ac30*/  BRA `(.L_x_245) ;  /* 0xffffffa000e87947 */ /* 0x000fea000383ffff */
.L_x_109:
[----:B--2---:R2:W3:Y:S02]  /*ac40*/  SYNCS.PHASECHK.TRANS64.TRYWAIT P0, [R12+URZ+0x1f0], R0 ;  /* 0x0001f0000c0075a7 */ /* 0x0044e400080011ff */
[----:B---3--:R-:W-:Y:S05]  /*ac50*/  @!P0 NANOSLEEP.SYNCS 0x989680 ;  /* 0x009896800000895d */ /* 0x008fea0003900000 */
[----:B------:R-:W3:Y:S02]  /*ac60*/  @!P0 SYNCS.PHASECHK.TRANS64 P0, [R12+URZ+0x1f0], R0 ;  /* 0x0001f0000c0085a7 */ /* 0x000ee400080010ff */
[----:B---3--:R-:W-:Y:S05]  /*ac70*/  @!P0 BRA `(.L_x_109) ;  /* 0xfffffffc00f08947 */ /* 0x008fea000383ffff */
[----:B------:R-:W-:Y:S05]  /*ac80*/  BRA `(.L_x_246) ;  /* 0xffffffa800107947 */ /* 0x000fea000383ffff */
.L_x_112:
[----:B-1----:R-:W-:Y:S07]  /*ac90*/  MOV R0, UR21 ;  /* 0x0000001500007c02 */ /* 0x002fee0008000f00 */
.L_x_247:
[----:B-1----:R1:W2:Y:S02]  /*aca0*/  SYNCS.PHASECHK.TRANS64.TRYWAIT P2, [R0+URZ+0x1e8], R6 ;  /* 0x0001e806000075a7 */ /* 0x0022a400080411ff */
[----:B--2---:R-:W-:Y:S05]  /*acb0*/  @!P2 NANOSLEEP.SYNCS 0x989680 ;  /* 0x009896800000a95d */ /* 0x004fea0003900000 */
[----:B------:R-:W2:Y:S02]  /*acc0*/  @!P2 SYNCS.PHASECHK.TRANS64 P2, [R0+URZ+0x1e8], R6 ;  /* 0x0001e8060000a5a7 */ /* 0x000ea400080410ff */
[----:B--2---:R-:W-:Y:S05]  /*acd0*/  @!P2 BRA `(.L_x_247) ;  /* 0xfffffffc00f0a947 */ /* 0x004fea000383ffff */
[----:B------:R-:W-:Y:S05]  /*ace0*/  BRA `(.L_x_111) ;  /* 0xffffffac00787947 */ /* 0x000fea000383ffff */
.L_x_115:
[----:B------:R-:W-:Y:S07]  /*acf0*/  MOV R0, UR21 ;  /* 0x0000001500007c02 */ /* 0x000fee0008000f00 */
.L_x_248:
[----:B-1----:R1:W2:Y:S02]  /*ad00*/  SYNCS.PHASECHK.TRANS64.TRYWAIT P0, [R0+URZ+0x1c0], R9 ;  /* 0x0001c009000075a7 */ /* 0x0022a400080011ff */
[----:B--2---:R-:W-:Y:S05]  /*ad10*/  @!P0 NANOSLEEP.SYNCS 0x989680 ;  /* 0x009896800000895d */ /* 0x004fea0003900000 */
[----:B------:R-:W2:Y:S02]  /*ad20*/  @!P0 SYNCS.PHASECHK.TRANS64 P0, [R0+URZ+0x1c0], R9 ;  /* 0x0001c009000085a7 */ /* 0x000ea400080010ff */
[----:B--2---:R-:W-:Y:S05]  /*ad30*/  @!P0 BRA `(.L_x_248) ;  /* 0xfffffffc00f08947 */ /* 0x004fea000383ffff */
[----:B------:R-:W-:Y:S05]  /*ad40*/  BRA `(.L_x_249) ;  /* 0xffffffac00d47947 */ /* 0x000fea000383ffff */
.L_x_116:
[----:B------:R-:W-:Y:S07]  /*ad50*/  MOV R0, UR21 ;  /* 0x0000001500007c02 */ /* 0x000fee0008000f00 */
.L_x_250:
[----:B-1----:R1:W2:Y:S02]  /*ad60*/  SYNCS.PHASECHK.TRANS64.TRYWAIT P0, [R0+URZ+0x1c8], R9 ;  /* 0x0001c809000075a7 */ /* 0x0022a400080011ff */
[----:B--2---:R-:W-:Y:S05]  /*ad70*/  @!P0 NANOSLEEP.SYNCS 0x989680 ;  /* 0x009896800000895d */ /* 0x004fea0003900000 */
[----:B------:R-:W2:Y:S02]  /*ad80*/  @!P0 SYNCS.PHASECHK.TRANS64 P0, [R0+URZ+0x1c8], R9 ;  /* 0x0001c809000085a7 */ /* 0x000ea400080010ff */
[----:B--2---:R-:W-:Y:S05]  /*ad90*/  @!P0 BRA `(.L_x_250) ;  /* 0xfffffffc00f08947 */ /* 0x004fea000383ffff */
[----:B------:R-:W-:Y:S05]  /*ada0*/  BRA `(.L_x_251) ;  /* 0xffffffb000307947 */ /* 0x000fea000383ffff */
.L_x_117:
[----:B------:R-:W-:Y:S07]  /*adb0*/  MOV R0, UR21 ;  /* 0x0000001500007c02 */ /* 0x000fee0008000f00 */
.L_x_252:
[----:B-1----:R1:W2:Y:S02]  /*adc0*/  SYNCS.PHASECHK.TRANS64.TRYWAIT P0, [R0+URZ+0x1d0], R9 ;  /* 0x0001d009000075a7 */ /* 0x0022a400080011ff */
[----:B--2---:R-:W-:Y:S05]  /*add0*/  @!P0 NANOSLEEP.SYNCS 0x989680 ;  /* 0x009896800000895d */ /* 0x004fea0003900000 */
[----:B------:R-:W2:Y:S02]  /*ade0*/  @!P0 SYNCS.PHASECHK.TRANS64 P0, [R0+URZ+0x1d0], R9 ;  /* 0x0001d009000085a7 */ /* 0x000ea400080010ff */
[----:B--2---:R-:W-:Y:S05]  /*adf0*/  @!P0 BRA `(.L_x_252) ;  /* 0xfffffffc00f08947 */ /* 0x004fea000383ffff */
[----:B------:R-:W-:Y:S05]  /*ae00*/  BRA `(.L_x_253) ;  /* 0xffffffb0008c7947 */ /* 0x000fea000383ffff */
.L_x_118:
[----:B------:R-:W-:Y:S07]  /*ae10*/  MOV R0, UR21 ;  /* 0x0000001500007c02 */ /* 0x000fee0008000f00 */
.L_x_254:
[----:B-1----:R1:W2:Y:S02]  /*ae20*/  SYNCS.PHASECHK.TRANS64.TRYWAIT P0, [R0+URZ+0x1d8], R9 ;  /* 0x0001d809000075a7 */ /* 0x0022a400080011ff */
[----:B--2---:R-:W-:Y:S05]  /*ae30*/  @!P0 NANOSLEEP.SYNCS 0x989680 ;  /* 0x009896800000895d */ /* 0x004fea0003900000 */
[----:B------:R-:W2:Y:S02]  /*ae40*/  @!P0 SYNCS.PHASECHK.TRANS64 P0, [R0+URZ+0x1d8], R9 ;  /* 0x0001d809000085a7 */ /* 0x000ea400080010ff */
[----:B--2---:R-:W-:Y:S05]  /*ae50*/  @!P0 BRA `(.L_x_254) ;  /* 0xfffffffc00f08947 */ /* 0x004fea000383ffff */
[----:B------:R-:W-:Y:S05]  /*ae60*/  BRA `(.L_x_255) ;  /* 0xffffffb000e87947 */ /* 0x000fea000383ffff */
.L_x_120:
[----:B------:R-:W-:-:S07]  /*ae70*/  MOV R0, UR21 ;  /* 0x0000001500007c02 */ /* 0x000fce0008000f00 */
.L_x_256:
[----:B-1----:R1:W3:Y:S02]  /*ae80*/  SYNCS.PHASECHK.TRANS64.TRYWAIT P0, [R0+URZ+0x1c0], R2 ;  /* 0x0001c002000075a7 */ /* 0x0022e400080011ff */
[----:B---3--:R-:W-:Y:S05]  /*ae90*/  @!P0 NANOSLEEP.SYNCS 0x989680 ;  /* 0x009896800000895d */ /* 0x008fea0003900000 */
[----:B------:R-:W3:Y:S02]  /*aea0*/  @!P0 SYNCS.PHASECHK.TRANS64 P0, [R0+URZ+0x1c0], R2 ;  /* 0x0001c002000085a7 */ /* 0x000ee400080010ff */
[----:B---3--:R-:W-:Y:S05]  /*aeb0*/  @!P0 BRA `(.L_x_256) ;  /* 0xfffffffc00f08947 */ /* 0x008fea000383ffff */
[----:B------:R-:W-:Y:S05]  /*aec0*/  BRA `(.L_x_257) ;  /* 0xffffffb400747947 */ /* 0x000fea000383ffff */
.L_x_121:
[----:B-1----:R-:W-:-:S07]  /*aed0*/  MOV R0, UR21 ;  /* 0x0000001500007c02 */ /* 0x002fce0008000f00 */
.L_x_258:
[----:B-1----:R1:W3:Y:S02]  /*aee0*/  SYNCS.PHASECHK.TRANS64.TRYWAIT P0, [R0+URZ+0x1c8], R2 ;  /* 0x0001c802000075a7 */ /* 0x0022e400080011ff */
[----:B---3--:R-:W-:Y:S05]  /*aef0*/  @!P0 NANOSLEEP.SYNCS 0x989680 ;  /* 0x009896800000895d */ /* 0x008fea0003900000 */
[----:B------:R-:W3:Y:S02]  /*af00*/  @!P0 SYNCS.PHASECHK.TRANS64 P0, [R0+URZ+0x1c8], R2 ;  /* 0x0001c802000085a7 */ /* 0x000ee400080010ff */
[----:B---3--:R-:W-:Y:S05]  /*af10*/  @!P0 BRA `(.L_x_258) ;  /* 0xfffffffc00f08947 */ /* 0x008fea000383ffff */
[----:B------:R-:W-:Y:S05]  /*af20*/  BRA `(.L_x_259) ;  /* 0xffffffb400647947 */ /* 0x000fea000383ffff */
.L_x_122:
[----:B-1----:R-:W-:-:S07]  /*af30*/  MOV R0, UR21 ;  /* 0x0000001500007c02 */ /* 0x002fce0008000f00 */
.L_x_260:
[----:B-1----:R1:W3:Y:S02]  /*af40*/  SYNCS.PHASECHK.TRANS64.TRYWAIT P0, [R0+URZ+0x1d0], R2 ;  /* 0x0001d002000075a7 */ /* 0x0022e400080011ff */
[----:B---3--:R-:W-:Y:S05]  /*af50*/  @!P0 NANOSLEEP.SYNCS 0x989680 ;  /* 0x009896800000895d */ /* 0x008fea0003900000 */
[----:B------:R-:W3:Y:S02]  /*af60*/  @!P0 SYNCS.PHASECHK.TRANS64 P0, [R0+URZ+0x1d0], R2 ;  /* 0x0001d002000085a7 */ /* 0x000ee400080010ff */
[----:B---3--:R-:W-:Y:S05]  /*af70*/  @!P0 BRA `(.L_x_260) ;  /* 0xfffffffc00f08947 */ /* 0x008fea000383ffff */
[----:B------:R-:W-:Y:S05]  /*af80*/  BRA `(.L_x_261) ;  /* 0xffffffb400547947 */ /* 0x000fea000383ffff */
.L_x_124:
[----:B-1----:R1:W2:Y:S02]  /*af90*/  SYNCS.PHASECHK.TRANS64.TRYWAIT P0, [R3+URZ+0x1f0], R0 ;  /* 0x0001f000030075a7 */ /* 0x0022a400080011ff */
[----:B--2---:R-:W-:Y:S05]  /*afa0*/  @!P0 NANOSLEEP.SYNCS 0x989680 ;  /* 0x009896800000895d */ /* 0x004fea0003900000 */
[----:B------:R-:W2:Y:S02]  /*afb0*/  @!P0 SYNCS.PHASECHK.TRANS64 P0, [R3+URZ+0x1f0], R0 ;  /* 0x0001f000030085a7 */ /* 0x000ea400080010ff */
[----:B--2---:R-:W-:Y:S05]  /*afc0*/  @!P0 BRA `(.L_x_124) ;  /* 0xfffffffc00f08947 */ /* 0x004fea000383ffff */
[----:B------:R-:W-:Y:S05]  /*afd0*/  BRA `(.L_x_262) ;  /* 0xffffffb800207947 */ /* 0x000fea000383ffff */
.L_x_135:
[----:B-1----:R-:W-:Y:S04]  /*afe0*/  MOV R2, UR43 ;  /* 0x0000002b00027c02 */ /* 0x002fe80008000f00 */
[----:B------:R1:W2:Y:S03]  /*aff0*/  SYNCS.PHASECHK.TRANS64.TRYWAIT P1, [R2+URZ+0x1a0], R3 ;  /* 0x0001a003020075a7 */ /* 0x0002a600080211ff */
[----:B--2---:R-:W-:Y:S05]  /*b000*/  @!P1 NANOSLEEP.SYNCS 0x989680 ;  /* 0x009896800000995d */ /* 0x004fea0003900000 */
[----:B------:R-:W2:Y:S02]  /*b010*/  @!P1 SYNCS.PHASECHK.TRANS64 P1, [R2+URZ+0x1a0], R3 ;  /* 0x0001a003020095a7 */ /* 0x000ea400080210ff */
[----:B--2---:R-:W-:Y:S05]  /*b020*/  @!P1 BRA `(.L_x_135) ;  /* 0xfffffffc00ec9947 */ /* 0x004fea000383ffff */
[----:B------:R-:W-:Y:S05]  /*b030*/  BRA `(.L_x_134) ;  /* 0xffffffc4008c7947 */ /* 0x000fea000383ffff */
.L_x_137:
[----:B-1----:R1:W4:Y:S02]  /*b040*/  SYNCS.PHASECHK.TRANS64.TRYWAIT P0, [R53+URZ+0x210], R0 ;  /* 0x00021000350075a7 */ /* 0x00232400080011ff */
[----:B----4-:R-:W-:Y:S05]  /*b050*/  @!P0 NANOSLEEP.SYNCS 0x989680 ;  /* 0x009896800000895d */ /* 0x010fea0003900000 */
[----:B------:R-:W4:Y:S02]  /*b060*/  @!P0 SYNCS.PHASECHK.TRANS64 P0, [R53+URZ+0x210], R0 ;  /* 0x00021000350085a7 */ /* 0x000f2400080010ff */
[----:B----4-:R-:W-:Y:S05]  /*b070*/  @!P0 BRA `(.L_x_137) ;  /* 0xfffffffc00f08947 */ /* 0x010fea000383ffff */
[----:B------:R-:W-:Y:S05]  /*b080*/  BRA `(.L_x_136) ;  /* 0xffffffc400ac7947 */ /* 0x000fea000383ffff */
.L_x_146:
[----:B--2---:R2:W3:Y:S02]  /*b090*/  SYNCS.PHASECHK.TRANS64.TRYWAIT P0, [R2+URZ+0x1a0], R0 ;  /* 0x0001a000020075a7 */ /* 0x0044e400080011ff */
[----:B---3--:R-:W-:Y:S05]  /*b0a0*/  @!P0 NANOSLEEP.SYNCS 0x989680 ;  /* 0x009896800000895d */ /* 0x008fea0003900000 */
[----:B------:R-:W3:Y:S02]  /*b0b0*/  @!P0 SYNCS.PHASECHK.TRANS64 P0, [R2+URZ+0x1a0], R0 ;  /* 0x0001a000020085a7 */ /* 0x000ee400080010ff */
[----:B---3--:R-:W-:Y:S05]  /*b0c0*/  @!P0 BRA `(.L_x_146) ;  /* 0xfffffffc00f08947 */ /* 0x008fea000383ffff */
[----:B------:R-:W-:Y:S05]  /*b0d0*/  BRA `(.L_x_145) ;  /* 0xffffffcc00bc7947 */ /* 0x000fea000383ffff */
.L_x_154:
[----:B--2---:R2:W3:Y:S02]  /*b0e0*/  SYNCS.PHASECHK.TRANS64.TRYWAIT P0, [R2+URZ+0x1a0], R4 ;  /* 0x0001a004020075a7 */ /* 0x0044e400080011ff */
[----:B---3--:R-:W-:Y:S05]  /*b0f0*/  @!P0 NANOSLEEP.SYNCS 0x989680 ;  /* 0x009896800000895d */ /* 0x008fea0003900000 */
[----:B------:R-:W3:Y:S02]  /*b100*/  @!P0 SYNCS.PHASECHK.TRANS64 P0, [R2+URZ+0x1a0], R4 ;  /* 0x0001a004020085a7 */ /* 0x000ee400080010ff */
[----:B---3--:R-:W-:Y:S05]  /*b110*/  @!P0 BRA `(.L_x_154) ;  /* 0xfffffffc00f08947 */ /* 0x008fea000383ffff */
[----:B------:R-:W-:Y:S05]  /*b120*/  BRA `(.L_x_153) ;  /* 0xffffffd400dc7947 */ /* 0x000fea000383ffff */
.L_x_162:
[----:B--2---:R2:W3:Y:S02]  /*b130*/  SYNCS.PHASECHK.TRANS64.TRYWAIT P0, [R3+URZ+0x1a0], R0 ;  /* 0x0001a000030075a7 */ /* 0x0044e400080011ff */
[----:B---3--:R-:W-:Y:S05]  /*b140*/  @!P0 NANOSLEEP.SYNCS 0x989680 ;  /* 0x009896800000895d */ /* 0x008fea0003900000 */
[----:B------:R-:W3:Y:S02]  /*b150*/  @!P0 SYNCS.PHASECHK.TRANS64 P0, [R3+URZ+0x1a0], R0 ;  /* 0x0001a000030085a7 */ /* 0x000ee400080010ff */
[----:B---3--:R-:W-:Y:S05]  /*b160*/  @!P0 BRA `(.L_x_162) ;  /* 0xfffffffc00f08947 */ /* 0x008fea000383ffff */
[----:B------:R-:W-:Y:S05]  /*b170*/  BRA `(.L_x_161) ;  /* 0xffffffdc00fc7947 */ /* 0x000fea000383ffff */
        .weak           $__internal_0_$__cuda_sm10x_tcgen05_guardrail_trap_col_being_dealloced_not_returned_by_alloc
        .type           $__internal_0_$__cuda_sm10x_tcgen05_guardrail_trap_col_being_dealloced_not_returned_by_alloc,@function
        .size           $__internal_0_$__cuda_sm10x_tcgen05_guardrail_trap_col_being_dealloced_not_returned_by_alloc,($__internal_1_$__cuda_sm10x_tcgen05_guardrail_trap_phase_invalid_during_alloc - $__internal_0_$__cuda_sm10x_tcgen05_guardrail_trap_col_being_dealloced_not_returned_by_alloc)
$__internal_0_$__cuda_sm10x_tcgen05_guardrail_trap_col_being_dealloced_not_returned_by_alloc:
[----:B------:R-:W-:Y:S05]  /*b180*/  BPT.TRAP 0x1 ;  /* 0x000000040000795c */ /* 0x000fea0000300000 */
[----:B------:R-:W-:-:S04]  /*b190*/  HFMA2 R3, -RZ, RZ, 0, 0 ;  /* 0x00000000ff037431 */ /* 0x000fc800000001ff */
[----:B------:R-:W-:Y:S05]  /*b1a0*/  RET.REL.NODEC R2 `(_ZN7cutlass13device_kernelINS_4gemm6kernel13GemmUniversalIN4cute5tupleIJiiiiEEENS1_10collective13CollectiveMmaINS1_35MainloopSm100TmaUmmaWarpSpecializedILi26ELi2ELi4ENS5_IJNS4_1CILi2EEESB_NSA_ILi1EEEEEEEENS5_IJNSA_ILi128EEESF_NSA_ILi32EEEEEENS_6half_tENS5_IJlSC_lEEESI_SJ_NS4_8TiledMMAINS4_8MMA_AtomIJNS4_26SM100_MMA_F16BF16_2x1SM_SSISI_SI_fLi128ELi128ELNS4_4UMMA5MajorE0ELSO_0ELNSN_7ScaleInE0ELSP_0EEEEEENS4_6LayoutINS5_IJSC_SC_SC_EEENS5_IJNSA_ILi0EEESU_SU_EEEEENS5_IJNS4_10UnderscoreESX_SX_EEEEENS4_28SM100_TMA_2SM_LOAD_MULTICASTENS4_14ComposedLayoutINS4_7SwizzleILi2ELi4ELi3EEENS4_18smem_ptr_flag_bitsILi16EEENSS_INS5_IJNSA_ILi8EEESG_EEENS5_IJSG_SC_EEEEEEEvNS4_8identityENS4_18SM100_TMA_2SM_LOADES1A_vS1B_EENS_8epilogue10collective18CollectiveEpilogueINS1E_23Sm100TmaWarpSpecializedILi4ELi2ELi16ELb1ELb0EEEJNS5_IJNSA_ILi64EEESF_SG_EEENS5_IJNSS_IS1J_SC_EENSS_INS5_IJNSA_ILi16EEESB_EEENS5_IJSC_S1J_EEEEEEEESI_SJ_SI_SJ_NS1E_6fusion15FusionCallbacksIS1I_NS1R_17LinearCombinationISI_fSI_fLNS_15FloatRoundStyleE2EEES1K_S1Q_JEEENS4_5SM1004TMEM4LOAD26SM100_TMEM_LOAD_32dp32b16xENS4_13SM90_TMA_LOADENS11_INS12_ILi1ELi4ELi3EEES15_NSS_INS5_IJS16_S1M_EEENS5_IJS1M_SC_EEEEEEENS4_39AutoVectorizingCopyWithAssumedAlignmentILi128EEENS4_14SM90_TMA_STOREES26_S28_S28_EEEvvEEEEvNT_6ParamsE) ;  /* 0xffffff4c02947950 */ /* 0x000fea0003c3ffff */
        .weak           $__internal_1_$__cuda_sm10x_tcgen05_guardrail_trap_phase_invalid_during_alloc
        .type           $__internal_1_$__cuda_sm10x_tcgen05_guardrail_trap_phase_invalid_during_alloc,@function
        .size           $__internal_1_$__cuda_sm10x_tcgen05_guardrail_trap_phase_invalid_during_alloc,($__internal_2_$__cuda_sm10x_tcgen05_guardrail_trap_unallocated_columns_being_dealloced - $__internal_1_$__cuda_sm10x_tcgen05_guardrail_trap_phase_invalid_during_alloc)
$__internal_1_$__cuda_sm10x_tcgen05_guardrail_trap_phase_invalid_during_alloc:
[----:B------:R-:W-:Y:S05]  /*b1b0*/  BPT.TRAP 0x1 ;  /* 0x000000040000795c */ /* 0x000fea0000300000 */
[----:B------:R-:W-:-:S04]  /*b1c0*/  MOV R5, 0x0 ;  /* 0x0000000000057802 */ /* 0x000fc80000000f00 */
[----:B------:R-:W-:Y:S05]  /*b1d0*/  RET.REL.NODEC R4 `(_ZN7cutlass13device_kernelINS_4gemm6kernel13GemmUniversalIN4cute5tupleIJiiiiEEENS1_10collective13CollectiveMmaINS1_35MainloopSm100TmaUmmaWarpSpecializedILi26ELi2ELi4ENS5_IJNS4_1CILi2EEESB_NSA_ILi1EEEEEEEENS5_IJNSA_ILi128EEESF_NSA_ILi32EEEEEENS_6half_tENS5_IJlSC_lEEESI_SJ_NS4_8TiledMMAINS4_8MMA_AtomIJNS4_26SM100_MMA_F16BF16_2x1SM_SSISI_SI_fLi128ELi128ELNS4_4UMMA5MajorE0ELSO_0ELNSN_7ScaleInE0ELSP_0EEEEEENS4_6LayoutINS5_IJSC_SC_SC_EEENS5_IJNSA_ILi0EEESU_SU_EEEEENS5_IJNS4_10UnderscoreESX_SX_EEEEENS4_28SM100_TMA_2SM_LOAD_MULTICASTENS4_14ComposedLayoutINS4_7SwizzleILi2ELi4ELi3EEENS4_18smem_ptr_flag_bitsILi16EEENSS_INS5_IJNSA_ILi8EEESG_EEENS5_IJSG_SC_EEEEEEEvNS4_8identityENS4_18SM100_TMA_2SM_LOADES1A_vS1B_EENS_8epilogue10collective18CollectiveEpilogueINS1E_23Sm100TmaWarpSpecializedILi4ELi2ELi16ELb1ELb0EEEJNS5_IJNSA_ILi64EEESF_SG_EEENS5_IJNSS_IS1J_SC_EENSS_INS5_IJNSA_ILi16EEESB_EEENS5_IJSC_S1J_EEEEEEEESI_SJ_SI_SJ_NS1E_6fusion15FusionCallbacksIS1I_NS1R_17LinearCombinationISI_fSI_fLNS_15FloatRoundStyleE2EEES1K_S1Q_JEEENS4_5SM1004TMEM4LOAD26SM100_TMEM_LOAD_32dp32b16xENS4_13SM90_TMA_LOADENS11_INS12_ILi1ELi4ELi3EEES15_NSS_INS5_IJS16_S1M_EEENS5_IJS1M_SC_EEEEEEENS4_39AutoVectorizingCopyWithAssumedAlignmentILi128EEENS4_14SM90_TMA_STOREES26_S28_S28_EEEvvEEEEvNT_6ParamsE) ;  /* 0xffffff4c04887950 */ /* 0x000fea0003c3ffff */
        .weak           $__internal_2_$__cuda_sm10x_tcgen05_guardrail_trap_unallocated_columns_being_dealloced
        .type           $__internal_2_$__cuda_sm10x_tcgen05_guardrail_trap_unallocated_columns_being_dealloced,@function
        .size           $__internal_2_$__cuda_sm10x_tcgen05_guardrail_trap_unallocated_columns_being_dealloced,(.L_x_264 - $__internal_2_$__cuda_sm10x_tcgen05_guardrail_trap_unallocated_columns_being_dealloced)
$__internal_2_$__cuda_sm10x_tcgen05_guardrail_trap_unallocated_columns_being_dealloced:
[----:B------:R-:W-:Y:S05]  /*b1e0*/  BPT.TRAP 0x1 ;  /* 0x000000040000795c */ /* 0x000fea0000300000 */
[----:B------:R-:W-:-:S04]  /*b1f0*/  HFMA2 R3, -RZ, RZ, 0, 0 ;  /* 0x00000000ff037431 */ /* 0x000fc800000001ff */
[----:B------:R-:W-:Y:S05]  /*b200*/  RET.REL.NODEC R2 `(_ZN7cutlass13device_kernelINS_4gemm6kernel13GemmUniversalIN4cute5tupleIJiiiiEEENS1_10collective13CollectiveMmaINS1_35MainloopSm100TmaUmmaWarpSpecializedILi26ELi2ELi4ENS5_IJNS4_1CILi2EEESB_NSA_ILi1EEEEEEEENS5_IJNSA_ILi128EEESF_NSA_ILi32EEEEEENS_6half_tENS5_IJlSC_lEEESI_SJ_NS4_8TiledMMAINS4_8MMA_AtomIJNS4_26SM100_MMA_F16BF16_2x1SM_SSISI_SI_fLi128ELi128ELNS4_4UMMA5MajorE0ELSO_0ELNSN_7ScaleInE0ELSP_0EEEEEENS4_6LayoutINS5_IJSC_SC_SC_EEENS5_IJNSA_ILi0EEESU_SU_EEEEENS5_IJNS4_10UnderscoreESX_SX_EEEEENS4_28SM100_TMA_2SM_LOAD_MULTICASTENS4_14ComposedLayoutINS4_7SwizzleILi2ELi4ELi3EEENS4_18smem_ptr_flag_bitsILi16EEENSS_INS5_IJNSA_ILi8EEESG_EEENS5_IJSG_SC_EEEEEEEvNS4_8identityENS4_18SM100_TMA_2SM_LOADES1A_vS1B_EENS_8epilogue10collective18CollectiveEpilogueINS1E_23Sm100TmaWarpSpecializedILi4ELi2ELi16ELb1ELb0EEEJNS5_IJNSA_ILi64EEESF_SG_EEENS5_IJNSS_IS1J_SC_EENSS_INS5_IJNSA_ILi16EEESB_EEENS5_IJSC_S1J_EEEEEEEESI_SJ_SI_SJ_NS1E_6fusion15FusionCallbacksIS1I_NS1R_17LinearCombinationISI_fSI_fLNS_15FloatRoundStyleE2EEES1K_S1Q_JEEENS4_5SM1004TMEM4LOAD26SM100_TMEM_LOAD_32dp32b16xENS4_13SM90_TMA_LOADENS11_INS12_ILi1ELi4ELi3EEES15_NSS_INS5_IJS16_S1M_EEENS5_IJS1M_SC_EEEEEEENS4_39AutoVectorizingCopyWithAssumedAlignmentILi128EEENS4_14SM90_TMA_STOREES26_S28_S28_EEEvvEEEEvNT_6ParamsE) ;  /* 0xffffff4c027c7950 */ /* 0x000fea0003c3ffff */
.L_x_263:
[----:B------:R-:W-:-:S00]  /*b210*/  BRA `(.L_x_263) ;  /* 0xfffffffc00fc7947 */ /* 0x000fc0000383ffff */
[----:B------:R-:W-:-:S00]  /*b220*/  NOP ;  /* 0x0000000000007918 */ /* 0x000fc00000000000 */
        /* <DEDUP_REMOVED lines=13> */
.L_x_264:


//--------------------- .nv.global.init           --------------------------
	.section	.nv.global.init,"aw",@progbits
.nv.global.init:
	.type		$str$27,@object
	.size		$str$27,($str$28 - $str$27)
$str$27:
        /*0000*/ 	.byte	0x28, 0x61, 0x64, 0x64, 0x72, 0x65, 0x73, 0x73, 0x20, 0x26, 0x20, 0x6d, 0x61, 0x73, 0x6b, 0x29
        /*0010*/ 	.byte	0x20, 0x3d, 0x3d, 0x20, 0x30, 0x00
	.type		$str$28,@object
	.size		$str$28,($str$26 - $str$28)
$str$28:
        /*0016*/ 	.byte	0x2f, 0x74, 0x6d, 0x70, 0x2f, 0x63, 0x75, 0x74, 0x6c, 0x61, 0x73, 0x73, 0x5f, 0x73, 0x77, 0x65
        /*0026*/ 	.byte	0x65, 0x70, 0x5f, 0x73, 0x72, 0x63, 0x2f, 0x69, 0x6e, 0x63, 0x6c, 0x75, 0x64, 0x65, 0x2f, 0x63
        /*0036*/ 	.byte	0x75, 0x74, 0x65, 0x2f, 0x70, 0x6f, 0x69, 0x6e, 0x74, 0x65, 0x72, 0x5f, 0x66, 0x6c, 0x61, 0x67
        /*0046*/ 	.byte	0x67, 0x65, 0x64, 0x2e, 0x68, 0x70, 0x70, 0x00
	.type		$str$26,@object
	.size		$str$26,($str$25 - $str$26)
$str$26:
        /*004e*/ 	.byte	0x2f, 0x74, 0x6d, 0x70, 0x2f, 0x63, 0x75, 0x74, 0x6c, 0x61, 0x73, 0x73, 0x5f, 0x73, 0x77, 0x65
        /*005e*/ 	.byte	0x65, 0x70, 0x5f, 0x73, 0x72, 0x63, 0x2f, 0x69, 0x6e, 0x63, 0x6c, 0x75, 0x64, 0x65, 0x2f, 0x63
        /*006e*/ 	.byte	0x75, 0x74, 0x65, 0x2f, 0x61, 0x74, 0x6f, 0x6d, 0x2f, 0x63, 0x6f, 0x70, 0x79, 0x5f, 0x74, 0x72
        /*007e*/ 	.byte	0x61, 0x69, 0x74, 0x73, 0x5f, 0x73, 0x6d, 0x31, 0x30, 0x30, 0x2e, 0x68, 0x70, 0x70, 0x00
	.type		$str$25,@object
	.size		$str$25,(__unnamed_1 - $str$25)
$str$25:
        /*008d*/ 	.byte	0x28, 0x28, 0x75, 0x69, 0x6e, 0x74, 0x33, 0x32, 0x5f, 0x74, 0x28, 0x74, 0x68, 0x72, 0x65, 0x61
        /*009d*/ 	.byte	0x64, 0x49, 0x64, 0x78, 0x2e, 0x78, 0x29, 0x20, 0x2f, 0x20, 0x33, 0x32, 0x29, 0x20, 0x25, 0x20
        /*00ad*/ 	.byte	0x34, 0x29, 0x20, 0x3d, 0x3d, 0x20, 0x28, 0x28, 0x28, 0x74, 0x6d, 0x65, 0x6d, 0x5f, 0x61, 0x64
        /*00bd*/ 	.byte	0x64, 0x72, 0x20, 0x3e, 0x3e, 0x20, 0x31, 0x36, 0x29, 0x20, 0x2f, 0x20, 0x33, 0x32, 0x29, 0x20
        /*00cd*/ 	.byte	0x25, 0x20, 0x34, 0x29, 0x00
	.type		__unnamed_1,@object
	.size		__unnamed_1,(__unnamed_2 - __unnamed_1)
__unnamed_1:
        /*00d2*/ 	.byte	0x61, 0x75, 0x74, 0x6f, 0x20, 0x63, 0x75, 0x74, 0x65, 0x3a, 0x3a, 0x61, 0x73, 0x5f, 0x70, 0x6f
        /* <DEDUP_REMOVED lines=24> */
        /*0262*/ 	.byte	0x34, 0x38, 0x3e, 0x3e, 0x3e, 0x3e, 0x5d, 0x00
	.type		__unnamed_2,@object
	.size		__unnamed_2,(.L_2 - __unnamed_2)
__unnamed_2:
        /* <DEDUP_REMOVED lines=40> */
        /*04ea*/ 	.byte	0x3a, 0x3a, 0x43, 0x3c, 0x30, 0x3e, 0x3e, 0x3e, 0x3e, 0x5d, 0x00
.L_2:


//--------------------- .nv.shared._ZN7cutlass13device_kernelINS_4gemm6kernel13GemmUniversalIN4cute5tupleIJiiiiEEENS1_10collective13CollectiveMmaINS1_35MainloopSm100TmaUmmaWarpSpecializedILi26ELi2ELi4ENS5_IJNS4_1CILi2EEESB_NSA_ILi1EEEEEEEENS5_IJNSA_ILi128EEESF_NSA_ILi32EEEEEENS_6half_tENS5_IJlSC_lEEESI_SJ_NS4_8TiledMMAINS4_8MMA_AtomIJNS4_26SM100_MMA_F16BF16_2x1SM_SSISI_SI_fLi128ELi128ELNS4_4UMMA5MajorE0ELSO_0ELNSN_7ScaleInE0ELSP_0EEEEEENS4_6LayoutINS5_IJSC_SC_SC_EEENS5_IJNSA_ILi0EEESU_SU_EEEEENS5_IJNS4_10UnderscoreESX_SX_EEEEENS4_28SM100_TMA_2SM_LOAD_MULTICASTENS4_14ComposedLayoutINS4_7SwizzleILi2ELi4ELi3EEENS4_18smem_ptr_flag_bitsILi16EEENSS_INS5_IJNSA_ILi8EEESG_EEENS5_IJSG_SC_EEEEEEEvNS4_8identityENS4_18SM100_TMA_2SM_LOADES1A_vS1B_EENS_8epilogue10collective18CollectiveEpilogueINS1E_23Sm100TmaWarpSpecializedILi4ELi2ELi16ELb1ELb0EEEJNS5_IJNSA_ILi64EEESF_SG_EEENS5_IJNSS_IS1J_SC_EENSS_INS5_IJNSA_ILi16EEESB_EEENS5_IJSC_S1J_EEEEEEEESI_SJ_SI_SJ_NS1E_6fusion15FusionCallbacksIS1I_NS1R_17LinearCombinationISI_fSI_fLNS_15FloatRoundStyleE2EEES1K_S1Q_JEEENS4_5SM1004TMEM4LOAD26SM100_TMEM_LOAD_32dp32b16xENS4_13SM90_TMA_LOADENS11_INS12_ILi1ELi4ELi3EEES15_NSS_INS5_IJS16_S1M_EEENS5_IJS1M_SC_EEEEEEENS4_39AutoVectorizingCopyWithAssumedAlignmentILi128EEENS4_14SM90_TMA_STOREES26_S28_S28_EEEvvEEEEvNT_6ParamsE --------------------------
	.section	.nv.shared._ZN7cutlass13device_kernelINS_4gemm6kernel13GemmUniversalIN4cute5tupleIJiiiiEEENS1_10collective13CollectiveMmaINS1_35MainloopSm100TmaUmmaWarpSpecializedILi26ELi2ELi4ENS5_IJNS4_1CILi2EEESB_NSA_ILi1EEEEEEEENS5_IJNSA_ILi128EEESF_NSA_ILi32EEEEEENS_6half_tENS5_IJlSC_lEEESI_SJ_NS4_8TiledMMAINS4_8MMA_AtomIJNS4_26SM100_MMA_F16BF16_2x1SM_SSISI_SI_fLi128ELi128ELNS4_4UMMA5MajorE0ELSO_0ELNSN_7ScaleInE0ELSP_0EEEEEENS4_6LayoutINS5_IJSC_SC_SC_EEENS5_IJNSA_ILi0EEESU_SU_EEEEENS5_IJNS4_10UnderscoreESX_SX_EEEEENS4_28SM100_TMA_2SM_LOAD_MULTICASTENS4_14ComposedLayoutINS4_7SwizzleILi2ELi4ELi3EEENS4_18smem_ptr_flag_bitsILi16EEENSS_INS5_IJNSA_ILi8EEESG_EEENS5_IJSG_SC_EEEEEEEvNS4_8identityENS4_18SM100_TMA_2SM_LOADES1A_vS1B_EENS_8epilogue10collective18CollectiveEpilogueINS1E_23Sm100TmaWarpSpecializedILi4ELi2ELi16ELb1ELb0EEEJNS5_IJNSA_ILi64EEESF_SG_EEENS5_IJNSS_IS1J_SC_EENSS_INS5_IJNSA_ILi16EEESB_EEENS5_IJSC_S1J_EEEEEEEESI_SJ_SI_SJ_NS1E_6fusion15FusionCallbacksIS1I_NS1R_17LinearCombinationISI_fSI_fLNS_15FloatRoundStyleE2EEES1K_S1Q_JEEENS4_5SM1004TMEM4LOAD26SM100_TMEM_LOAD_32dp32b16xENS4_13SM90_TMA_LOADENS11_INS12_ILi1ELi4ELi3EEES15_NSS_INS5_IJS16_S1M_EEENS5_IJS1M_SC_EEEEEEENS4_39AutoVectorizingCopyWithAssumedAlignmentILi128EEENS4_14SM90_TMA_STOREES26_S28_S28_EEEvvEEEEvNT_6ParamsE,"aw",@nobits
	.sectionflags	@""
	.align	16
	.zero		1024


//--------------------- .nv.shared.reserved.0     --------------------------
	.section	.nv.shared.reserved.0,"aw",@nobits
	.weak		__nv_reservedSMEM_offset_0_alias
	.size		__nv_reservedSMEM_offset_0_alias, 0, 64
	.other		__nv_reservedSMEM_offset_0_alias,@"STO_CUDA_RESERVED_SHARED STV_DEFAULT"
__nv_reservedSMEM_offset_0_alias:
	.zero		0
.nv.shared.reserved.0:
	.zero		64
	.weak		__nv_reservedSMEM_tcgen05_partition
	.type		__nv_reservedSMEM_tcgen05_partition,@object
	.size		__nv_reservedSMEM_tcgen05_partition,(.L_0 - __nv_reservedSMEM_tcgen05_partition)
__nv_reservedSMEM_tcgen05_partition:
	.zero		32
.L_0:


//--------------------- .nv.global                --------------------------
	.section	.nv.global,"aw",@nobits
.nv.global:
	.type		_ZN39_INTERNAL_b1213dc2_4_k_cu_54d49d94_68234cute1_E,@object
	.size		_ZN39_INTERNAL_b1213dc2_4_k_cu_54d49d94_68234cute1_E,(_ZN39_INTERNAL_b1213dc2_4_k_cu_54d49d94_68234cuda3std3__45__cpo6cbeginE - _ZN39_INTERNAL_b1213dc2_4_k_cu_54d49d94_68234cute1_E)
_ZN39_INTERNAL_b1213dc2_4_k_cu_54d49d94_68234cute1_E:
	.zero		1
	.type		_ZN39_INTERNAL_b1213dc2_4_k_cu_54d49d94_68234cuda3std3__45__cpo6cbeginE,@object
	.size		_ZN39_INTERNAL_b1213dc2_4_k_cu_54d49d94_68234cuda3std3__45__cpo6cbeginE,(_ZN39_INTERNAL_b1213dc2_4_k_cu_54d49d94_68234cuda3std3__48in_placeE - _ZN39_INTERNAL_b1213dc2_4_k_cu_54d49d94_68234cuda3std3__45__cpo6cbeginE)
_ZN39_INTERNAL_b1213dc2_4_k_cu_54d49d94_68234cuda3std3__45__cpo6cbeginE:
	.zero		1
	.type		_ZN39_INTERNAL_b1213dc2_4_k_cu_54d49d94_68234cuda3std3__48in_placeE,@object
	.size		_ZN39_INTERNAL_b1213dc2_4_k_cu_54d49d94_68234cuda3std3__48in_placeE,(_ZN39_INTERNAL_b1213dc2_4_k_cu_54d49d94_68234cuda3std6ranges3__45__cpo9iter_moveE - _ZN39_INTERNAL_b1213dc2_4_k_cu_54d49d94_68234cuda3std3__48in_placeE)
_ZN39_INTERNAL_b1213dc2_4_k_cu_54d49d94_68234cuda3std3__48in_placeE:
	.zero		1
	.type		_ZN39_INTERNAL_b1213dc2_4_k_cu_54d49d94_68234cuda3std6ranges3__45__cpo9iter_moveE,@object
	.size		_ZN39_INTERNAL_b1213dc2_4_k_cu_54d49d94_68234cuda3std6ranges3__45__cpo9iter_moveE,(_ZN39_INTERNAL_b1213dc2_4_k_cu_54d49d94_68234cuda3std3__45__cpo5beginE - _ZN39_INTERNAL_b1213dc2_4_k_cu_54d49d94_68234cuda3std6ranges3__45__cpo9iter_moveE)
_ZN39_INTERNAL_b1213dc2_4_k_cu_54d49d94_68234cuda3std6ranges3__45__cpo9iter_moveE:
	.zero		1
	.type		_ZN39_INTERNAL_b1213dc2_4_k_cu_54d49d94_68234cuda3std3__45__cpo5beginE,@object
	.size		_ZN39_INTERNAL_b1213dc2_4_k_cu_54d49d94_68234cuda3std3__45__cpo5beginE,(_ZN39_INTERNAL_b1213dc2_4_k_cu_54d49d94_68234cuda3std3__441_GLOBAL__N__b1213dc2_4_k_cu_54d49d94_68236ignoreE - _ZN39_INTERNAL_b1213dc2_4_k_cu_54d49d94_68234cuda3std3__45__cpo5beginE)
_ZN39_INTERNAL_b1213dc2_4_k_cu_54d49d94_68234cuda3std3__45__cpo5beginE:
	.zero		1
	.type		_ZN39_INTERNAL_b1213dc2_4_k_cu_54d49d94_68234cuda3std3__441_GLOBAL__N__b1213dc2_4_k_cu_54d49d94_68236ignoreE,@object
	.size		_ZN39_INTERNAL_b1213dc2_4_k_cu_54d49d94_68234cuda3std3__441_GLOBAL__N__b1213dc2_4_k_cu_54d49d94_68236ignoreE,(_ZN39_INTERNAL_b1213dc2_4_k_cu_54d49d94_68234cute7productE - _ZN39_INTERNAL_b1213dc2_4_k_cu_54d49d94_68234cuda3std3__441_GLOBAL__N__b1213dc2_4_k_cu_54d49d94_68236ignoreE)
_ZN39_INTERNAL_b1213dc2_4_k_cu_54d49d94_68234cuda3std3__441_GLOBAL__N__b1213dc2_4_k_cu_54d49d94_68236ignoreE:
	.zero		1
	.type		_ZN39_INTERNAL_b1213dc2_4_k_cu_54d49d94_68234cute7productE,@object
	.size		_ZN39_INTERNAL_b1213dc2_4_k_cu_54d49d94_68234cute7productE,(_ZN39_INTERNAL_b1213dc2_4_k_cu_54d49d94_68234cuda3std3__45__cpo3endE - _ZN39_INTERNAL_b1213dc2_4_k_cu_54d49d94_68234cute7productE)
_ZN39_INTERNAL_b1213dc2_4_k_cu_54d49d94_68234cute7productE:
	.zero		1
	.type		_ZN39_INTERNAL_b1213dc2_4_k_cu_54d49d94_68234cuda3std3__45__cpo3endE,@object
	.size		_ZN39_INTERNAL_b1213dc2_4_k_cu_54d49d94_68234cuda3std3__45__cpo3endE,(_ZN39_INTERNAL_b1213dc2_4_k_cu_54d49d94_68234cuda3std3__419piecewise_constructE - _ZN39_INTERNAL_b1213dc2_4_k_cu_54d49d94_68234cuda3std3__45__cpo3endE)
_ZN39_INTERNAL_b1213dc2_4_k_cu_54d49d94_68234cuda3std3__45__cpo3endE:
	.zero		1
	.type		_ZN39_INTERNAL_b1213dc2_4_k_cu_54d49d94_68234cuda3std3__419piecewise_constructE,@object
	.size		_ZN39_INTERNAL_b1213dc2_4_k_cu_54d49d94_68234cuda3std3__419piecewise_constructE,(_ZN39_INTERNAL_b1213dc2_4_k_cu_54d49d94_68234cuda3std3__45__cpo4cendE - _ZN39_INTERNAL_b1213dc2_4_k_cu_54d49d94_68234cuda3std3__419piecewise_constructE)
_ZN39_INTERNAL_b1213dc2_4_k_cu_54d49d94_68234cuda3std3__419piecewise_constructE:
	.zero		1
	.type		_ZN39_INTERNAL_b1213dc2_4_k_cu_54d49d94_68234cuda3std3__45__cpo4cendE,@object
	.size		_ZN39_INTERNAL_b1213dc2_4_k_cu_54d49d94_68234cuda3std3__45__cpo4cendE,(_ZN39_INTERNAL_b1213dc2_4_k_cu_54d49d94_68234cuda3std6ranges3__45__cpo4swapE - _ZN39_INTERNAL_b1213dc2_4_k_cu_54d49d94_68234cuda3std3__45__cpo4cendE)
_ZN39_INTERNAL_b1213dc2_4_k_cu_54d49d94_68234cuda3std3__45__cpo4cendE:
	.zero		1
	.type		_ZN39_INTERNAL_b1213dc2_4_k_cu_54d49d94_68234cuda3std6ranges3__45__cpo4swapE,@object
	.size		_ZN39_INTERNAL_b1213dc2_4_k_cu_54d49d94_68234cuda3std6ranges3__45__cpo4swapE,(.L_10 - _ZN39_INTERNAL_b1213dc2_4_k_cu_54d49d94_68234cuda3std6ranges3__45__cpo4swapE)
_ZN39_INTERNAL_b1213dc2_4_k_cu_54d49d94_68234cuda3std6ranges3__45__cpo4swapE:
	.zero		1
.L_10:


//--------------------- .nv.constant0._ZN7cutlass13device_kernelINS_4gemm6kernel13GemmUniversalIN4cute5tupleIJiiiiEEENS1_10collective13CollectiveMmaINS1_35MainloopSm100TmaUmmaWarpSpecializedILi26ELi2ELi4ENS5_IJNS4_1CILi2EEESB_NSA_ILi1EEEEEEEENS5_IJNSA_ILi128EEESF_NSA_ILi32EEEEEENS_6half_tENS5_IJlSC_lEEESI_SJ_NS4_8TiledMMAINS4_8MMA_AtomIJNS4_26SM100_MMA_F16BF16_2x1SM_SSISI_SI_fLi128ELi128ELNS4_4UMMA5MajorE0ELSO_0ELNSN_7ScaleInE0ELSP_0EEEEEENS4_6LayoutINS5_IJSC_SC_SC_EEENS5_IJNSA_ILi0EEESU_SU_EEEEENS5_IJNS4_10UnderscoreESX_SX_EEEEENS4_28SM100_TMA_2SM_LOAD_MULTICASTENS4_14ComposedLayoutINS4_7SwizzleILi2ELi4ELi3EEENS4_18smem_ptr_flag_bitsILi16EEENSS_INS5_IJNSA_ILi8EEESG_EEENS5_IJSG_SC_EEEEEEEvNS4_8identityENS4_18SM100_TMA_2SM_LOADES1A_vS1B_EENS_8epilogue10collective18CollectiveEpilogueINS1E_23Sm100TmaWarpSpecializedILi4ELi2ELi16ELb1ELb0EEEJNS5_IJNSA_ILi64EEESF_SG_EEENS5_IJNSS_IS1J_SC_EENSS_INS5_IJNSA_ILi16EEESB_EEENS5_IJSC_S1J_EEEEEEEESI_SJ_SI_SJ_NS1E_6fusion15FusionCallbacksIS1I_NS1R_17LinearCombinationISI_fSI_fLNS_15FloatRoundStyleE2EEES1K_S1Q_JEEENS4_5SM1004TMEM4LOAD26SM100_TMEM_LOAD_32dp32b16xENS4_13SM90_TMA_LOADENS11_INS12_ILi1ELi4ELi3EEES15_NSS_INS5_IJS16_S1M_EEENS5_IJS1M_SC_EEEEEEENS4_39AutoVectorizingCopyWithAssumedAlignmentILi128EEENS4_14SM90_TMA_STOREES26_S28_S28_EEEvvEEEEvNT_6ParamsE --------------------------
	.section	.nv.constant0._ZN7cutlass13device_kernelINS_4gemm6kernel13GemmUniversalIN4cute5tupleIJiiiiEEENS1_10collective13CollectiveMmaINS1_35MainloopSm100TmaUmmaWarpSpecializedILi26ELi2ELi4ENS5_IJNS4_1CILi2EEESB_NSA_ILi1EEEEEEEENS5_IJNSA_ILi128EEESF_NSA_ILi32EEEEEENS_6half_tENS5_IJlSC_lEEESI_SJ_NS4_8TiledMMAINS4_8MMA_AtomIJNS4_26SM100_MMA_F16BF16_2x1SM_SSISI_SI_fLi128ELi128ELNS4_4UMMA5MajorE0ELSO_0ELNSN_7ScaleInE0ELSP_0EEEEEENS4_6LayoutINS5_IJSC_SC_SC_EEENS5_IJNSA_ILi0EEESU_SU_EEEEENS5_IJNS4_10UnderscoreESX_SX_EEEEENS4_28SM100_TMA_2SM_LOAD_MULTICASTENS4_14ComposedLayoutINS4_7SwizzleILi2ELi4ELi3EEENS4_18smem_ptr_flag_bitsILi16EEENSS_INS5_IJNSA_ILi8EEESG_EEENS5_IJSG_SC_EEEEEEEvNS4_8identityENS4_18SM100_TMA_2SM_LOADES1A_vS1B_EENS_8epilogue10collective18CollectiveEpilogueINS1E_23Sm100TmaWarpSpecializedILi4ELi2ELi16ELb1ELb0EEEJNS5_IJNSA_ILi64EEESF_SG_EEENS5_IJNSS_IS1J_SC_EENSS_INS5_IJNSA_ILi16EEESB_EEENS5_IJSC_S1J_EEEEEEEESI_SJ_SI_SJ_NS1E_6fusion15FusionCallbacksIS1I_NS1R_17LinearCombinationISI_fSI_fLNS_15FloatRoundStyleE2EEES1K_S1Q_JEEENS4_5SM1004TMEM4LOAD26SM100_TMEM_LOAD_32dp32b16xENS4_13SM90_TMA_LOADENS11_INS12_ILi1ELi4ELi3EEES15_NSS_INS5_IJS16_S1M_EEENS5_IJS1M_SC_EEEEEEENS4_39AutoVectorizingCopyWithAssumedAlignmentILi128EEENS4_14SM90_TMA_STOREES26_S28_S28_EEEvvEEEEvNT_6ParamsE,"a",@progbits
	.sectionflags	@""
	.align	4
.nv.constant0._ZN7cutlass13device_kernelINS_4gemm6kernel13GemmUniversalIN4cute5tupleIJiiiiEEENS1_10collective13CollectiveMmaINS1_35MainloopSm100TmaUmmaWarpSpecializedILi26ELi2ELi4ENS5_IJNS4_1CILi2EEESB_NSA_ILi1EEEEEEEENS5_IJNSA_ILi128EEESF_NSA_ILi32EEEEEENS_6half_tENS5_IJlSC_lEEESI_SJ_NS4_8TiledMMAINS4_8MMA_AtomIJNS4_26SM100_MMA_F16BF16_2x1SM_SSISI_SI_fLi128ELi128ELNS4_4UMMA5MajorE0ELSO_0ELNSN_7ScaleInE0ELSP_0EEEEEENS4_6LayoutINS5_IJSC_SC_SC_EEENS5_IJNSA_ILi0EEESU_SU_EEEEENS5_IJNS4_10UnderscoreESX_SX_EEEEENS4_28SM100_TMA_2SM_LOAD_MULTICASTENS4_14ComposedLayoutINS4_7SwizzleILi2ELi4ELi3EEENS4_18smem_ptr_flag_bitsILi16EEENSS_INS5_IJNSA_ILi8EEESG_EEENS5_IJSG_SC_EEEEEEEvNS4_8identityENS4_18SM100_TMA_2SM_LOADES1A_vS1B_EENS_8epilogue10collective18CollectiveEpilogueINS1E_23Sm100TmaWarpSpecializedILi4ELi2ELi16ELb1ELb0EEEJNS5_IJNSA_ILi64EEESF_SG_EEENS5_IJNSS_IS1J_SC_EENSS_INS5_IJNSA_ILi16EEESB_EEENS5_IJSC_S1J_EEEEEEEESI_SJ_SI_SJ_NS1E_6fusion15FusionCallbacksIS1I_NS1R_17LinearCombinationISI_fSI_fLNS_15FloatRoundStyleE2EEES1K_S1Q_JEEENS4_5SM1004TMEM4LOAD26SM100_TMEM_LOAD_32dp32b16xENS4_13SM90_TMA_LOADENS11_INS12_ILi1ELi4ELi3EEES15_NSS_INS5_IJS16_S1M_EEENS5_IJS1M_SC_EEEEEEENS4_39AutoVectorizingCopyWithAssumedAlignmentILi128EEENS4_14SM90_TMA_STOREES26_S28_S28_EEEvvEEEEvNT_6ParamsE:
	.zero		2944


//--------------------- SYMBOLS --------------------------

	.type		.nv.reservedSmem.offset0,@object
	.size		.nv.reservedSmem.offset0,0x4
	.type		.nv.reservedSmem.cap,@object
	.size		.nv.reservedSmem.cap,0x4
	.type		__assertfail,@function
